	.target	sm_100a

	.elftype	@"ET_EXEC"


//--------------------- .note.nv.tkinfo           --------------------------
	.section	.note.nv.tkinfo,"",@"SHT_NOTE"
	.sectionflags	@"SHF_NOTE_NV_TKINFO"
	.tkinfo
        /*0018*/ 	.word	0x00000002
        /*0030*/ 	.string	""
        /*0030*/ 	.string	"ptxas"
        /*0030*/ 	.string	"Cuda compilation tools, release 13.0, V13.0.88"
        /*0030*/ 	.string	"Build cuda_13.0.r13.0/compiler.36424714_0"
        /*0030*/ 	.string	"-arch sm_100a -m 64 "



//--------------------- .note.nv.cuinfo           --------------------------
	.section	.note.nv.cuinfo,"",@"SHT_NOTE"
	.sectionflags	@"SHF_NOTE_NV_CUINFO"
        /*0018*/ 	.short	0x0002
        /*001a*/ 	.short	0x0064
        /*001c*/ 	.short	0x0082
	.zero		2


//--------------------- .nv.info                  --------------------------
	.section	.nv.info,"",@"SHT_CUDA_INFO"
	.align	4


	//----- nvinfo : EIATTR_REGCOUNT
	.align		4
        /*0000*/ 	.byte	0x04, 0x2f
        /*0002*/ 	.short	(.L_19 - .L_18)
	.align		4
.L_18:
        /*0004*/ 	.word	index@(_ZN7cutlass13device_kernelINS_4gemm6kernel13GemmUniversalIN4cute5tupleIJiiiiEEENS1_10collective13CollectiveMmaINS1_35MainloopSm100TmaUmmaWarpSpecializedILi3ELi2ELi4ENS5_IJNS4_1CILi2EEESB_NSA_ILi1EEEEEEEENS5_IJNSA_ILi256EEENSA_ILi128EEENSA_ILi64EEEEEENS_12float_e5m2_tENS5_IJlSC_lEEESJ_SK_NS4_8TiledMMAINS4_8MMA_AtomIJNS4_10MMA_TraitsINS4_25SM100_MMA_F8F6F4_2x1SM_SSEJSJ_SJ_fSF_SG_NS4_17integral_constantINS4_4UMMA5MajorELSR_0EEESS_NSP_INSQ_7ScaleInELST_0EEESU_EEEEEENS4_6LayoutINS5_IJSC_SC_SC_EEENS5_IJNSA_ILi0EEESZ_SZ_EEEEENS5_IJNS4_10UnderscoreES12_S12_EEEEENS4_28SM100_TMA_2SM_LOAD_MULTICASTENS4_14ComposedLayoutINS4_7SwizzleILi2ELi4ELi3EEENS4_18smem_ptr_flag_bitsILi8EEENSX_INS5_IJNSA_ILi8EEESH_EEENS5_IJSH_SC_EEEEEEEvNS4_8identityENS4_18SM100_TMA_2SM_LOADES1F_vS1G_EENS_8epilogue10collective18CollectiveEpilogueINS1J_23Sm100TmaWarpSpecializedILi2ELi2ELi64ELb0ELb0EEEJNS5_IJSG_SG_SH_EEENS5_IJNSX_ISG_SC_EENSX_ISH_SC_EEEEESJ_SK_SJ_SK_NS1J_6fusion15FusionCallbacksIS1N_NS1S_17LinearCombinationISJ_fSJ_fLNS_15FloatRoundStyleE2EEES1O_S1R_JEEENS4_5SM1004TMEM4LOAD26SM100_TMEM_LOAD_32dp32b64xENS4_13SM90_TMA_LOADES1F_NS4_39AutoVectorizingCopyWithAssumedAlignmentILi128EEENS4_14SM90_TMA_STOREES1F_S24_S24_EEEvvEEEEvNT_6ParamsE)
        /*0008*/ 	.word	0x000000cd


	//----- nvinfo : EIATTR_FRAME_SIZE
	.align		4
.L_19:
        /*000c*/ 	.byte	0x04, 0x11
        /*000e*/ 	.short	(.L_21 - .L_20)
	.align		4
.L_20:
        /*0010*/ 	.word	index@($__internal_2_$__cuda_sm10x_tcgen05_guardrail_trap_unallocated_columns_being_dealloced)
        /*0014*/ 	.word	0x00000000


	//----- nvinfo : EIATTR_FRAME_SIZE
	.align		4
.L_21:
        /*0018*/ 	.byte	0x04, 0x11
        /*001a*/ 	.short	(.L_23 - .L_22)
	.align		4
.L_22:
        /*001c*/ 	.word	index@($__internal_1_$__cuda_sm10x_tcgen05_guardrail_trap_phase_invalid_during_alloc)
        /*0020*/ 	.word	0x00000000


	//----- nvinfo : EIATTR_FRAME_SIZE
	.align		4
.L_23:
        /*0024*/ 	.byte	0x04, 0x11
        /*0026*/ 	.short	(.L_25 - .L_24)
	.align		4
.L_24:
        /*0028*/ 	.word	index@($__internal_0_$__cuda_sm10x_tcgen05_guardrail_trap_col_being_dealloced_not_returned_by_alloc)
        /*002c*/ 	.word	0x00000000


	//----- nvinfo : EIATTR_FRAME_SIZE
	.align		4
.L_25:
        /*0030*/ 	.byte	0x04, 0x11
        /*0032*/ 	.short	(.L_27 - .L_26)
	.align		4
.L_26:
        /*0034*/ 	.word	index@(_ZN7cutlass13device_kernelINS_4gemm6kernel13GemmUniversalIN4cute5tupleIJiiiiEEENS1_10collective13CollectiveMmaINS1_35MainloopSm100TmaUmmaWarpSpecializedILi3ELi2ELi4ENS5_IJNS4_1CILi2EEESB_NSA_ILi1EEEEEEEENS5_IJNSA_ILi256EEENSA_ILi128EEENSA_ILi64EEEEEENS_12float_e5m2_tENS5_IJlSC_lEEESJ_SK_NS4_8TiledMMAINS4_8MMA_AtomIJNS4_10MMA_TraitsINS4_25SM100_MMA_F8F6F4_2x1SM_SSEJSJ_SJ_fSF_SG_NS4_17integral_constantINS4_4UMMA5MajorELSR_0EEESS_NSP_INSQ_7ScaleInELST_0EEESU_EEEEEENS4_6LayoutINS5_IJSC_SC_SC_EEENS5_IJNSA_ILi0EEESZ_SZ_EEEEENS5_IJNS4_10UnderscoreES12_S12_EEEEENS4_28SM100_TMA_2SM_LOAD_MULTICASTENS4_14ComposedLayoutINS4_7SwizzleILi2ELi4ELi3EEENS4_18smem_ptr_flag_bitsILi8EEENSX_INS5_IJNSA_ILi8EEESH_EEENS5_IJSH_SC_EEEEEEEvNS4_8identityENS4_18SM100_TMA_2SM_LOADES1F_vS1G_EENS_8epilogue10collective18CollectiveEpilogueINS1J_23Sm100TmaWarpSpecializedILi2ELi2ELi64ELb0ELb0EEEJNS5_IJSG_SG_SH_EEENS5_IJNSX_ISG_SC_EENSX_ISH_SC_EEEEESJ_SK_SJ_SK_NS1J_6fusion15FusionCallbacksIS1N_NS1S_17LinearCombinationISJ_fSJ_fLNS_15FloatRoundStyleE2EEES1O_S1R_JEEENS4_5SM1004TMEM4LOAD26SM100_TMEM_LOAD_32dp32b64xENS4_13SM90_TMA_LOADES1F_NS4_39AutoVectorizingCopyWithAssumedAlignmentILi128EEENS4_14SM90_TMA_STOREES1F_S24_S24_EEEvvEEEEvNT_6ParamsE)
        /*0038*/ 	.word	0x00000000


	//----- nvinfo : EIATTR_MIN_STACK_SIZE
	.align		4
.L_27:
        /*003c*/ 	.byte	0x04, 0x12
        /*003e*/ 	.short	(.L_29 - .L_28)
	.align		4
.L_28:
        /*0040*/ 	.word	index@(_ZN7cutlass13device_kernelINS_4gemm6kernel13GemmUniversalIN4cute5tupleIJiiiiEEENS1_10collective13CollectiveMmaINS1_35MainloopSm100TmaUmmaWarpSpecializedILi3ELi2ELi4ENS5_IJNS4_1CILi2EEESB_NSA_ILi1EEEEEEEENS5_IJNSA_ILi256EEENSA_ILi128EEENSA_ILi64EEEEEENS_12float_e5m2_tENS5_IJlSC_lEEESJ_SK_NS4_8TiledMMAINS4_8MMA_AtomIJNS4_10MMA_TraitsINS4_25SM100_MMA_F8F6F4_2x1SM_SSEJSJ_SJ_fSF_SG_NS4_17integral_constantINS4_4UMMA5MajorELSR_0EEESS_NSP_INSQ_7ScaleInELST_0EEESU_EEEEEENS4_6LayoutINS5_IJSC_SC_SC_EEENS5_IJNSA_ILi0EEESZ_SZ_EEEEENS5_IJNS4_10UnderscoreES12_S12_EEEEENS4_28SM100_TMA_2SM_LOAD_MULTICASTENS4_14ComposedLayoutINS4_7SwizzleILi2ELi4ELi3EEENS4_18smem_ptr_flag_bitsILi8EEENSX_INS5_IJNSA_ILi8EEESH_EEENS5_IJSH_SC_EEEEEEEvNS4_8identityENS4_18SM100_TMA_2SM_LOADES1F_vS1G_EENS_8epilogue10collective18CollectiveEpilogueINS1J_23Sm100TmaWarpSpecializedILi2ELi2ELi64ELb0ELb0EEEJNS5_IJSG_SG_SH_EEENS5_IJNSX_ISG_SC_EENSX_ISH_SC_EEEEESJ_SK_SJ_SK_NS1J_6fusion15FusionCallbacksIS1N_NS1S_17LinearCombinationISJ_fSJ_fLNS_15FloatRoundStyleE2EEES1O_S1R_JEEENS4_5SM1004TMEM4LOAD26SM100_TMEM_LOAD_32dp32b64xENS4_13SM90_TMA_LOADES1F_NS4_39AutoVectorizingCopyWithAssumedAlignmentILi128EEENS4_14SM90_TMA_STOREES1F_S24_S24_EEEvvEEEEvNT_6ParamsE)
        /*0044*/ 	.word	0x00000000
.L_29:


//--------------------- .nv.compat                --------------------------
	.section	.nv.compat,"",@"SHT_CUDA_COMPAT_INFO"
	.align	4
        /*0000*/ 	.byte	0x02, 0x09, 0x01, 0x00, 0x02, 0x02, 0x02, 0x00, 0x02, 0x05, 0x05, 0x00, 0x03, 0x07, 0x01, 0x01
        /*0010*/ 	.byte	0x02, 0x03, 0x01, 0x00, 0x02, 0x06, 0x01, 0x00, 0x04, 0x0b, 0x08, 0x00, 0x09, 0x00, 0x00, 0x00
        /*0020*/ 	.byte	0x00, 0x00, 0x00, 0x00


//--------------------- .nv.info._ZN7cutlass13device_kernelINS_4gemm6kernel13GemmUniversalIN4cute5tupleIJiiiiEEENS1_10collective13CollectiveMmaINS1_35MainloopSm100TmaUmmaWarpSpecializedILi3ELi2ELi4ENS5_IJNS4_1CILi2EEESB_NSA_ILi1EEEEEEEENS5_IJNSA_ILi256EEENSA_ILi128EEENSA_ILi64EEEEEENS_12float_e5m2_tENS5_IJlSC_lEEESJ_SK_NS4_8TiledMMAINS4_8MMA_AtomIJNS4_10MMA_TraitsINS4_25SM100_MMA_F8F6F4_2x1SM_SSEJSJ_SJ_fSF_SG_NS4_17integral_constantINS4_4UMMA5MajorELSR_0EEESS_NSP_INSQ_7ScaleInELST_0EEESU_EEEEEENS4_6LayoutINS5_IJSC_SC_SC_EEENS5_IJNSA_ILi0EEESZ_SZ_EEEEENS5_IJNS4_10UnderscoreES12_S12_EEEEENS4_28SM100_TMA_2SM_LOAD_MULTICASTENS4_14ComposedLayoutINS4_7SwizzleILi2ELi4ELi3EEENS4_18smem_ptr_flag_bitsILi8EEENSX_INS5_IJNSA_ILi8EEESH_EEENS5_IJSH_SC_EEEEEEEvNS4_8identityENS4_18SM100_TMA_2SM_LOADES1F_vS1G_EENS_8epilogue10collective18CollectiveEpilogueINS1J_23Sm100TmaWarpSpecializedILi2ELi2ELi64ELb0ELb0EEEJNS5_IJSG_SG_SH_EEENS5_IJNSX_ISG_SC_EENSX_ISH_SC_EEEEESJ_SK_SJ_SK_NS1J_6fusion15FusionCallbacksIS1N_NS1S_17LinearCombinationISJ_fSJ_fLNS_15FloatRoundStyleE2EEES1O_S1R_JEEENS4_5SM1004TMEM4LOAD26SM100_TMEM_LOAD_32dp32b64xENS4_13SM90_TMA_LOADES1F_NS4_39AutoVectorizingCopyWithAssumedAlignmentILi128EEENS4_14SM90_TMA_STOREES1F_S24_S24_EEEvvEEEEvNT_6ParamsE --------------------------
	.section	.nv.info._ZN7cutlass13device_kernelINS_4gemm6kernel13GemmUniversalIN4cute5tupleIJiiiiEEENS1_10collective13CollectiveMmaINS1_35MainloopSm100TmaUmmaWarpSpecializedILi3ELi2ELi4ENS5_IJNS4_1CILi2EEESB_NSA_ILi1EEEEEEEENS5_IJNSA_ILi256EEENSA_ILi128EEENSA_ILi64EEEEEENS_12float_e5m2_tENS5_IJlSC_lEEESJ_SK_NS4_8TiledMMAINS4_8MMA_AtomIJNS4_10MMA_TraitsINS4_25SM100_MMA_F8F6F4_2x1SM_SSEJSJ_SJ_fSF_SG_NS4_17integral_constantINS4_4UMMA5MajorELSR_0EEESS_NSP_INSQ_7ScaleInELST_0EEESU_EEEEEENS4_6LayoutINS5_IJSC_SC_SC_EEENS5_IJNSA_ILi0EEESZ_SZ_EEEEENS5_IJNS4_10UnderscoreES12_S12_EEEEENS4_28SM100_TMA_2SM_LOAD_MULTICASTENS4_14ComposedLayoutINS4_7SwizzleILi2ELi4ELi3EEENS4_18smem_ptr_flag_bitsILi8EEENSX_INS5_IJNSA_ILi8EEESH_EEENS5_IJSH_SC_EEEEEEEvNS4_8identityENS4_18SM100_TMA_2SM_LOADES1F_vS1G_EENS_8epilogue10collective18CollectiveEpilogueINS1J_23Sm100TmaWarpSpecializedILi2ELi2ELi64ELb0ELb0EEEJNS5_IJSG_SG_SH_EEENS5_IJNSX_ISG_SC_EENSX_ISH_SC_EEEEESJ_SK_SJ_SK_NS1J_6fusion15FusionCallbacksIS1N_NS1S_17LinearCombinationISJ_fSJ_fLNS_15FloatRoundStyleE2EEES1O_S1R_JEEENS4_5SM1004TMEM4LOAD26SM100_TMEM_LOAD_32dp32b64xENS4_13SM90_TMA_LOADES1F_NS4_39AutoVectorizingCopyWithAssumedAlignmentILi128EEENS4_14SM90_TMA_STOREES1F_S24_S24_EEEvvEEEEvNT_6ParamsE,"",@"SHT_CUDA_INFO"
	.sectionflags	@""
	.align	4


	//----- nvinfo : EIATTR_CUDA_API_VERSION
	.align		4
        /*0000*/ 	.byte	0x04, 0x37
        /*0002*/ 	.short	(.L_31 - .L_30)
.L_30:
        /*0004*/ 	.word	0x00000082


	//----- nvinfo : EIATTR_KPARAM_INFO
	.align		4
.L_31:
        /*0008*/ 	.byte	0x04, 0x17
        /*000a*/ 	.short	(.L_33 - .L_32)
.L_32:
        /*000c*/ 	.word	0x00000000
        /*0010*/ 	.short	0x0000
        /*0012*/ 	.short	0x0000
        /*0014*/ 	.byte	0x00, 0xf0, 0x01, 0x20


	//----- nvinfo : EIATTR_AT_ENTRY_FRAGMENTS
	.align		4
.L_33:
        /*0018*/ 	.byte	0x04, 0x4f
        /*001a*/ 	.short	(.L_35 - .L_34)


	//   ....[0]....
.L_34:
        /*001c*/ 	.word	0x00000007


	//----- nvinfo : EIATTR_RESERVED_SMEM_USED
	.align		4
.L_35:
        /*0020*/ 	.byte	0x01, 0x41
	.zero		2


	//----- nvinfo : EIATTR_SPARSE_MMA_MASK
	.align		4
        /*0024*/ 	.byte	0x03, 0x50
        /*0026*/ 	.short	0x0000


	//----- nvinfo : EIATTR_TCGEN05_2CTA_USED
	.align		4
        /*0028*/ 	.byte	0x01, 0x52
	.zero		2


	//----- nvinfo : EIATTR_MAXREG_COUNT
	.align		4
        /*002c*/ 	.byte	0x03, 0x1b
        /*002e*/ 	.short	0x00ff


	//----- nvinfo : EIATTR_NUM_BARRIERS
	.align		4
        /*0030*/ 	.byte	0x02, 0x4c
        /*0032*/ 	.byte	0x07
	.zero		1


	//----- nvinfo : EIATTR_EXTERNS
	.align		4
        /*0034*/ 	.byte	0x04, 0x0f
        /*0036*/ 	.short	(.L_37 - .L_36)


	//   ....[0]....
	.align		4
.L_36:
        /*0038*/ 	.word	index@(__assertfail)


	//----- nvinfo : EIATTR_MERCURY_ISA_VERSION
	.align		4
.L_37:
        /*003c*/ 	.byte	0x03, 0x5f
        /*003e*/ 	.short	0x0101


	//----- nvinfo : EIATTR_INT_WARP_WIDE_INSTR_OFFSETS
	.align		4
        /*0040*/ 	.byte	0x04, 0x31
        /*0042*/ 	.short	(.L_39 - .L_38)


	//   ....[0]....
.L_38:
        /*0044*/ 	.word	0x00000d10


	//   ....[1]....
        /*0048*/ 	.word	0x00000db0


	//   ....[2]....
        /*004c*/ 	.word	0x00004090


	//   ....[3]....
        /*0050*/ 	.word	0x000040b0


	//   ....[4]....
        /*0054*/ 	.word	0x000040e0


	//   ....[5]....
        /*0058*/ 	.word	0x00004c10


	//   ....[6]....
        /*005c*/ 	.word	0x00004c80


	//   ....[7]....
        /*0060*/ 	.word	0x00004d50


	//   ....[8]....
        /*0064*/ 	.word	0x00004e00


	//----- nvinfo : EIATTR_COOP_GROUP_MASK_REGIDS
	.align		4
.L_39:
        /*0068*/ 	.byte	0x04, 0x29
        /*006a*/ 	.short	(.L_41 - .L_40)


	//   ....[0]....
.L_40:
        /*006c*/ 	.word	0xffffffff


	//   ....[1]....
        /*0070*/ 	.word	0xffffffff


	//   ....[2]....
        /*0074*/ 	.word	0xffffffff


	//   ....[3]....
        /*0078*/ 	.word	0xffffffff


	//   ....[4]....
        /*007c*/ 	.word	0xffffffff


	//   ....[5]....
        /*0080*/ 	.word	0xffffffff


	//   ....[6]....
        /*0084*/ 	.word	0xffffffff


	//   ....[7]....
        /*0088*/ 	.word	0xffffffff


	//   ....[8]....
        /*008c*/ 	.word	0xffffffff


	//   ....[9]....
        /*0090*/ 	.word	0xffffffff


	//   ....[10]....
        /*0094*/ 	.word	0xffffffff


	//   ....[11]....
        /*0098*/ 	.word	0xffffffff


	//   ....[12]....
        /*009c*/ 	.word	0xffffffff


	//   ....[13]....
        /*00a0*/ 	.word	0xffffffff


	//----- nvinfo : EIATTR_COOP_GROUP_INSTR_OFFSETS
	.align		4
.L_41:
        /*00a4*/ 	.byte	0x04, 0x28
        /*00a6*/ 	.short	(.L_43 - .L_42)


	//   ....[0]....
.L_42:
        /*00a8*/ 	.word	0x000000b0


	//   ....[1]....
        /*00ac*/ 	.word	0x00000520


	//   ....[2]....
        /*00b0*/ 	.word	0x000006c0


	//   ....[3]....
        /*00b4*/ 	.word	0x00000810


	//   ....[4]....
        /*00b8*/ 	.word	0x00000900


	//   ....[5]....
        /*00bc*/ 	.word	0x00000a60


	//   ....[6]....
        /*00c0*/ 	.word	0x00000bf0


	//   ....[7]....
        /*00c4*/ 	.word	0x00000e30


	//   ....[8]....
        /*00c8*/ 	.word	0x00002140


	//   ....[9]....
        /*00cc*/ 	.word	0x00002f50


	//   ....[10]....
        /*00d0*/ 	.word	0x00003420


	//   ....[11]....
        /*00d4*/ 	.word	0x00003450


	//   ....[12]....
        /*00d8*/ 	.word	0x00003f90


	//   ....[13]....
        /*00dc*/ 	.word	0x000041a0


	//----- nvinfo : EIATTR_VRC_CTA_INIT_COUNT
	.align		4
.L_43:
        /*00e0*/ 	.byte	0x02, 0x4a
        /*00e2*/ 	.byte	0x80
	.zero		1


	//----- nvinfo : EIATTR_SYSCALL_OFFSETS
	.align		4
        /*00e4*/ 	.byte	0x04, 0x46
        /*00e6*/ 	.short	(.L_45 - .L_44)


	//   ....[0]....
.L_44:
        /*00e8*/ 	.word	0x000059f0


	//   ....[1]....
        /*00ec*/ 	.word	0x00005b30


	//   ....[2]....
        /*00f0*/ 	.word	0x000063c0


	//   ....[3]....
        /*00f4*/ 	.word	0x000079d0


	//----- nvinfo : EIATTR_MBARRIER_INSTR_OFFSETS
	.align		4
.L_45:
        /*00f8*/ 	.byte	0x04, 0x39
        /*00fa*/ 	.short	(.L_47 - .L_46)


	//   ....[0]....
.L_46:
        /*00fc*/ 	.word	0x00000650
        /*0100*/ 	.word	0x000000ff
        /*0104*/ 	.word	0x00000000
        /*0108*/ 	.short	0x0100
        /*010a*/ 	.byte	0x04
	.zero		1


	//   ....[1]....
        /*010c*/ 	.word	0x00000660
        /*0110*/ 	.word	0x000000ff
        /*0114*/ 	.word	0x00000018
        /*0118*/ 	.short	0x0100
        /*011a*/ 	.byte	0x04
	.zero		1


	//   ....[2]....
        /*011c*/ 	.word	0x00000670
        /*0120*/ 	.word	0x000000ff
        /*0124*/ 	.word	0x00000008
        /*0128*/ 	.short	0x0100
        /*012a*/ 	.byte	0x04
	.zero		1


	//   ....[3]....
        /*012c*/ 	.word	0x00000680
        /*0130*/ 	.word	0x000000ff
        /*0134*/ 	.word	0x00000020
        /*0138*/ 	.short	0x0100
        /*013a*/ 	.byte	0x04
	.zero		1


	//   ....[4]....
        /*013c*/ 	.word	0x00000690
        /*0140*/ 	.word	0x000000ff
        /*0144*/ 	.word	0x00000010
        /*0148*/ 	.short	0x0100
        /*014a*/ 	.byte	0x04
	.zero		1


	//   ....[5]....
        /*014c*/ 	.word	0x000006a0
        /*0150*/ 	.word	0x000000ff
        /*0154*/ 	.word	0x00000028
        /*0158*/ 	.short	0x0100
        /*015a*/ 	.byte	0x04
	.zero		1


	//   ....[6]....
        /*015c*/ 	.word	0x000007c0
        /*0160*/ 	.word	0x000000ff
        /*0164*/ 	.word	0x00000030
        /*0168*/ 	.short	0x0100
        /*016a*/ 	.byte	0x04
	.zero		1


	//   ....[7]....
        /*016c*/ 	.word	0x000007d0
        /*0170*/ 	.word	0x000000ff
        /*0174*/ 	.word	0x00000040
        /*0178*/ 	.short	0x0100
        /*017a*/ 	.byte	0x04
	.zero		1


	//   ....[8]....
        /*017c*/ 	.word	0x000007e0
        /*0180*/ 	.word	0x000000ff
        /*0184*/ 	.word	0x00000038
        /*0188*/ 	.short	0x0100
        /*018a*/ 	.byte	0x04
	.zero		1


	//   ....[9]....
        /*018c*/ 	.word	0x000007f0
        /*0190*/ 	.word	0x000000ff
        /*0194*/ 	.word	0x00000048
        /*0198*/ 	.short	0x0100
        /*019a*/ 	.byte	0x04
	.zero		1


	//   ....[10]....
        /*019c*/ 	.word	0x000008d0
        /*01a0*/ 	.word	0x000000ff
        /*01a4*/ 	.word	0x00000050
        /*01a8*/ 	.short	0x0100
        /*01aa*/ 	.byte	0x06
	.zero		1


	//   ....[11]....
        /*01ac*/ 	.word	0x000008e0
        /*01b0*/ 	.word	0x000000ff
        /*01b4*/ 	.word	0x00000058
        /*01b8*/ 	.short	0x0100
        /*01ba*/ 	.byte	0x06
	.zero		1


	//   ....[12]....
        /*01bc*/ 	.word	0x00000a10
        /*01c0*/ 	.word	0x000000ff
        /*01c4*/ 	.word	0x00000060
        /*01c8*/ 	.short	0x0100
        /*01ca*/ 	.byte	0x06
	.zero		1


	//   ....[13]....
        /*01cc*/ 	.word	0x00000a20
        /*01d0*/ 	.word	0x000000ff
        /*01d4*/ 	.word	0x00000070
        /*01d8*/ 	.short	0x0100
        /*01da*/ 	.byte	0x06
	.zero		1


	//   ....[14]....
        /*01dc*/ 	.word	0x00000a30
        /*01e0*/ 	.word	0x000000ff
        /*01e4*/ 	.word	0x00000068
        /*01e8*/ 	.short	0x0100
        /*01ea*/ 	.byte	0x06
	.zero		1


	//   ....[15]....
        /*01ec*/ 	.word	0x00000a40
        /*01f0*/ 	.word	0x000000ff
        /*01f4*/ 	.word	0x00000078
        /*01f8*/ 	.short	0x0100
        /*01fa*/ 	.byte	0x06
	.zero		1


	//   ....[16]....
        /*01fc*/ 	.word	0x00000b60
        /*0200*/ 	.word	0x000000ff
        /*0204*/ 	.word	0x00000080
        /*0208*/ 	.short	0x0100
        /*020a*/ 	.byte	0x04
	.zero		1


	//   ....[17]....
        /*020c*/ 	.word	0x00000b70
        /*0210*/ 	.word	0x000000ff
        /*0214*/ 	.word	0x000000a0
        /*0218*/ 	.short	0x0100
        /*021a*/ 	.byte	0x04
	.zero		1


	//   ....[18]....
        /*021c*/ 	.word	0x00000b80
        /*0220*/ 	.word	0x000000ff
        /*0224*/ 	.word	0x00000088
        /*0228*/ 	.short	0x0100
        /*022a*/ 	.byte	0x04
	.zero		1


	//   ....[19]....
        /*022c*/ 	.word	0x00000b90
        /*0230*/ 	.word	0x000000ff
        /*0234*/ 	.word	0x000000a8
        /*0238*/ 	.short	0x0100
        /*023a*/ 	.byte	0x04
	.zero		1


	//   ....[20]....
        /*023c*/ 	.word	0x00000ba0
        /*0240*/ 	.word	0x000000ff
        /*0244*/ 	.word	0x00000090
        /*0248*/ 	.short	0x0100
        /*024a*/ 	.byte	0x04
	.zero		1


	//   ....[21]....
        /*024c*/ 	.word	0x00000bb0
        /*0250*/ 	.word	0x000000ff
        /*0254*/ 	.word	0x000000b0
        /*0258*/ 	.short	0x0100
        /*025a*/ 	.byte	0x04
	.zero		1


	//   ....[22]....
        /*025c*/ 	.word	0x00000bc0
        /*0260*/ 	.word	0x000000ff
        /*0264*/ 	.word	0x00000098
        /*0268*/ 	.short	0x0100
        /*026a*/ 	.byte	0x04
	.zero		1


	//   ....[23]....
        /*026c*/ 	.word	0x00000bd0
        /*0270*/ 	.word	0x000000ff
        /*0274*/ 	.word	0x000000b8
        /*0278*/ 	.short	0x0100
        /*027a*/ 	.byte	0x04
	.zero		1


	//   ....[24]....
        /*027c*/ 	.word	0x00000cc0
        /*0280*/ 	.word	0x000000ff
        /*0284*/ 	.word	0x000000c0
        /*0288*/ 	.short	0x0100
        /*028a*/ 	.byte	0x04
	.zero		1


	//   ....[25]....
        /*028c*/ 	.word	0x00000cd0
        /*0290*/ 	.word	0x000000ff
        /*0294*/ 	.word	0x000000d0
        /*0298*/ 	.short	0x0100
        /*029a*/ 	.byte	0x04
	.zero		1


	//   ....[26]....
        /*029c*/ 	.word	0x00000ce0
        /*02a0*/ 	.word	0x000000ff
        /*02a4*/ 	.word	0x000000c8
        /*02a8*/ 	.short	0x0100
        /*02aa*/ 	.byte	0x04
	.zero		1


	//   ....[27]....
        /*02ac*/ 	.word	0x00000cf0
        /*02b0*/ 	.word	0x000000ff
        /*02b4*/ 	.word	0x000000d8
        /*02b8*/ 	.short	0x0100
        /*02ba*/ 	.byte	0x04
	.zero		1


	//   ....[28]....
        /*02bc*/ 	.word	0x00000df0
        /*02c0*/ 	.word	0x000000ff
        /*02c4*/ 	.word	0x000000e0
        /*02c8*/ 	.short	0x0100
        /*02ca*/ 	.byte	0x06
	.zero		1


	//   ....[29]....
        /*02cc*/ 	.word	0x00001990
        /*02d0*/ 	.word	0x00000000
        /*02d4*/ 	.word	0x000000d0
        /*02d8*/ 	.short	0x010a
        /*02da*/ 	.byte	0xff
	.zero		1


	//   ....[30]....
        /*02dc*/ 	.word	0x000019b0
        /*02e0*/ 	.word	0x00000000
        /*02e4*/ 	.word	0x000000c0
        /*02e8*/ 	.short	0x0101
        /*02ea*/ 	.byte	0xff
	.zero		1


	//   ....[31]....
        /*02ec*/ 	.word	0x00001a60
        /*02f0*/ 	.word	0x000000ff
        /*02f4*/ 	.word	0x00000018
        /*02f8*/ 	.short	0x010a
        /*02fa*/ 	.byte	0x04
	.zero		1


	//   ....[32]....
        /*02fc*/ 	.word	0x00001b30
        /*0300*/ 	.word	0x000000ff
        /*0304*/ 	.word	0x00000018
        /*0308*/ 	.short	0x010a
        /*030a*/ 	.byte	0x21
	.zero		1


	//   ....[33]....
        /*030c*/ 	.word	0x00001ce0
        /*0310*/ 	.word	0x000000ff
        /*0314*/ 	.word	0x00000018
        /*0318*/ 	.short	0x010a
        /*031a*/ 	.byte	0x05
	.zero		1


	//   ....[34]....
        /*031c*/ 	.word	0x00001df0
        /*0320*/ 	.word	0x000000ff
        /*0324*/ 	.word	0x00000058
        /*0328*/ 	.short	0x0101
        /*032a*/ 	.byte	0x0d
	.zero		1


	//   ....[35]....
        /*032c*/ 	.word	0x00001e10
        /*0330*/ 	.word	0x000000ff
        /*0334*/ 	.word	0x00000018
        /*0338*/ 	.short	0x010a
        /*033a*/ 	.byte	0x04
	.zero		1


	//   ....[36]....
        /*033c*/ 	.word	0x00001e90
        /*0340*/ 	.word	0x000000ff
        /*0344*/ 	.word	0x00000018
        /*0348*/ 	.short	0x010a
        /*034a*/ 	.byte	0x11
	.zero		1


	//   ....[37]....
        /*034c*/ 	.word	0x00002030
        /*0350*/ 	.word	0x000000ff
        /*0354*/ 	.word	0x00000018
        /*0358*/ 	.short	0x010a
        /*035a*/ 	.byte	0x05
	.zero		1


	//   ....[38]....
        /*035c*/ 	.word	0x00002170
        /*0360*/ 	.word	0x00000003
        /*0364*/ 	.word	0x00000060
        /*0368*/ 	.short	0x010a
        /*036a*/ 	.byte	0xff
	.zero		1


	//   ....[39]....
        /*036c*/ 	.word	0x000022c0
        /*0370*/ 	.word	0x00000000
        /*0374*/ 	.word	0x00000000
        /*0378*/ 	.short	0x0101
        /*037a*/ 	.byte	0xff
	.zero		1


	//   ....[40]....
        /*037c*/ 	.word	0x00002860
        /*0380*/ 	.word	0x000000ff
        /*0384*/ 	.word	0x00000000
        /*0388*/ 	.short	0x010a
        /*038a*/ 	.byte	0x04
	.zero		1


	//   ....[41]....
        /*038c*/ 	.word	0x000028f0
        /*0390*/ 	.word	0x000000ff
        /*0394*/ 	.word	0x00000000
        /*0398*/ 	.short	0x010a
        /*039a*/ 	.byte	0x05
	.zero		1


	//   ....[42]....
        /*039c*/ 	.word	0x00002990
        /*03a0*/ 	.word	0x00000000
        /*03a4*/ 	.word	0x00000000
        /*03a8*/ 	.short	0x010a
        /*03aa*/ 	.byte	0xff
	.zero		1


	//   ....[43]....
        /*03ac*/ 	.word	0x00002ab0
        /*03b0*/ 	.word	0x00000002
        /*03b4*/ 	.word	0x000000c0
        /*03b8*/ 	.short	0x010a
        /*03ba*/ 	.byte	0xff
	.zero		1


	//   ....[44]....
        /*03bc*/ 	.word	0x00002b10
        /*03c0*/ 	.word	0x00000004
        /*03c4*/ 	.word	0x00000000
        /*03c8*/ 	.short	0x0101
        /*03ca*/ 	.byte	0xff
	.zero		1


	//   ....[45]....
        /*03cc*/ 	.word	0x00002b30
        /*03d0*/ 	.word	0x000000ff
        /*03d4*/ 	.word	0x00000070
        /*03d8*/ 	.short	0x010a
        /*03da*/ 	.byte	0x04
	.zero		1


	//   ....[46]....
        /*03dc*/ 	.word	0x00002c50
        /*03e0*/ 	.word	0x00000002
        /*03e4*/ 	.word	0x00000060
        /*03e8*/ 	.short	0x010a
        /*03ea*/ 	.byte	0xff
	.zero		1


	//   ....[47]....
        /*03ec*/ 	.word	0x00002d60
        /*03f0*/ 	.word	0x00000002
        /*03f4*/ 	.word	0x00000000
        /*03f8*/ 	.short	0x0101
        /*03fa*/ 	.byte	0xff
	.zero		1


	//   ....[48]....
        /*03fc*/ 	.word	0x00002df0
        /*0400*/ 	.word	0x000000ff
        /*0404*/ 	.word	0x00000070
        /*0408*/ 	.short	0x0106
        /*040a*/ 	.byte	0x04
	.zero		1


	//   ....[49]....
        /*040c*/ 	.word	0x00002e10
        /*0410*/ 	.word	0x000000ff
        /*0414*/ 	.word	0x00000070
        /*0418*/ 	.short	0x010a
        /*041a*/ 	.byte	0x04
	.zero		1


	//   ....[50]....
        /*041c*/ 	.word	0x00002ea0
        /*0420*/ 	.word	0x000000ff
        /*0424*/ 	.word	0x00000070
        /*0428*/ 	.short	0x0106
        /*042a*/ 	.byte	0x07
	.zero		1


	//   ....[51]....
        /*042c*/ 	.word	0x00002ee0
        /*0430*/ 	.word	0x00000000
        /*0434*/ 	.word	0x00000070
        /*0438*/ 	.short	0x010a
        /*043a*/ 	.byte	0xff
	.zero		1


	//   ....[52]....
        /*043c*/ 	.word	0x00003120
        /*0440*/ 	.word	0x000000ff
        /*0444*/ 	.word	0x00000008
        /*0448*/ 	.short	0x010a
        /*044a*/ 	.byte	0x05
	.zero		1


	//   ....[53]....
        /*044c*/ 	.word	0x00003140
        /*0450*/ 	.word	0x000000ff
        /*0454*/ 	.word	0x00000008
        /*0458*/ 	.short	0x010a
        /*045a*/ 	.byte	0x05
	.zero		1


	//   ....[54]....
        /*045c*/ 	.word	0x000032d0
        /*0460*/ 	.word	0x000000ff
        /*0464*/ 	.word	0x00000008
        /*0468*/ 	.short	0x010a
        /*046a*/ 	.byte	0x05
	.zero		1


	//   ....[55]....
        /*046c*/ 	.word	0x000032f0
        /*0470*/ 	.word	0x000000ff
        /*0474*/ 	.word	0x00000008
        /*0478*/ 	.short	0x010a
        /*047a*/ 	.byte	0x05
	.zero		1


	//   ....[56]....
        /*047c*/ 	.word	0x000033b0
        /*0480*/ 	.word	0x000000ff
        /*0484*/ 	.word	0x00000000
        /*0488*/ 	.short	0x0101
        /*048a*/ 	.byte	0x04
	.zero		1


	//   ....[57]....
        /*048c*/ 	.word	0x000036b0
        /*0490*/ 	.word	0x00000000
        /*0494*/ 	.word	0x00000060
        /*0498*/ 	.short	0x010a
        /*049a*/ 	.byte	0xff
	.zero		1


	//   ....[58]....
        /*049c*/ 	.word	0x00003770
        /*04a0*/ 	.word	0x00000000
        /*04a4*/ 	.word	0x00000000
        /*04a8*/ 	.short	0x0101
        /*04aa*/ 	.byte	0xff
	.zero		1


	//   ....[59]....
        /*04ac*/ 	.word	0x00003830
        /*04b0*/ 	.word	0x000000ff
        /*04b4*/ 	.word	0x00000000
        /*04b8*/ 	.short	0x010a
        /*04ba*/ 	.byte	0x04
	.zero		1


	//   ....[60]....
        /*04bc*/ 	.word	0x00003840
        /*04c0*/ 	.word	0x000000ff
        /*04c4*/ 	.word	0x000000a0
        /*04c8*/ 	.short	0x010a
        /*04ca*/ 	.byte	0x17
	.zero		1


	//   ....[61]....
        /*04cc*/ 	.word	0x000038f0
        /*04d0*/ 	.word	0x000000ff
        /*04d4*/ 	.word	0x00000000
        /*04d8*/ 	.short	0x010a
        /*04da*/ 	.byte	0x05
	.zero		1


	//   ....[62]....
        /*04dc*/ 	.word	0x00003a30
        /*04e0*/ 	.word	0x000000ff
        /*04e4*/ 	.word	0x00000000
        /*04e8*/ 	.short	0x010a
        /*04ea*/ 	.byte	0x04
	.zero		1


	//   ....[63]....
        /*04ec*/ 	.word	0x00003c80
        /*04f0*/ 	.word	0x000000ff
        /*04f4*/ 	.word	0x00000000
        /*04f8*/ 	.short	0x010a
        /*04fa*/ 	.byte	0x04
	.zero		1


	//   ....[64]....
        /*04fc*/ 	.word	0x00003d10
        /*0500*/ 	.word	0x000000ff
        /*0504*/ 	.word	0x00000000
        /*0508*/ 	.short	0x010a
        /*050a*/ 	.byte	0x05
	.zero		1


	//   ....[65]....
        /*050c*/ 	.word	0x00003da0
        /*0510*/ 	.word	0x000000ff
        /*0514*/ 	.word	0x00000000
        /*0518*/ 	.short	0x010a
        /*051a*/ 	.byte	0x05
	.zero		1


	//   ....[66]....
        /*051c*/ 	.word	0x00003e40
        /*0520*/ 	.word	0x00000000
        /*0524*/ 	.word	0x00000000
        /*0528*/ 	.short	0x010a
        /*052a*/ 	.byte	0xff
	.zero		1


	//   ....[67]....
        /*052c*/ 	.word	0x00003e80
        /*0530*/ 	.word	0x00000000
        /*0534*/ 	.word	0x00000000
        /*0538*/ 	.short	0x010a
        /*053a*/ 	.byte	0xff
	.zero		1


	//   ....[68]....
        /*053c*/ 	.word	0x00003ef0
        /*0540*/ 	.word	0x000000ff
        /*0544*/ 	.word	0x00000000
        /*0548*/ 	.short	0x0101
        /*054a*/ 	.byte	0x04
	.zero		1


	//   ....[69]....
        /*054c*/ 	.word	0x00003f30
        /*0550*/ 	.word	0x000000ff
        /*0554*/ 	.word	0x000000e0
        /*0558*/ 	.short	0x010a
        /*055a*/ 	.byte	0x11
	.zero		1


	//   ....[70]....
        /*055c*/ 	.word	0x00003f80
        /*0560*/ 	.word	0x000000ff
        /*0564*/ 	.word	0x00000000
        /*0568*/ 	.short	0x0101
        /*056a*/ 	.byte	0x04
	.zero		1


	//   ....[71]....
        /*056c*/ 	.word	0x00004410
        /*0570*/ 	.word	0x0000000c
        /*0574*/ 	.word	0x00000060
        /*0578*/ 	.short	0x010a
        /*057a*/ 	.byte	0xff
	.zero		1


	//   ....[72]....
        /*057c*/ 	.word	0x00004580
        /*0580*/ 	.word	0x00000000
        /*0584*/ 	.word	0x00000000
        /*0588*/ 	.short	0x0101
        /*058a*/ 	.byte	0xff
	.zero		1


	//   ....[73]....
        /*058c*/ 	.word	0x00004a10
        /*0590*/ 	.word	0x000000ff
        /*0594*/ 	.word	0x00000058
        /*0598*/ 	.short	0x010a
        /*059a*/ 	.byte	0x15
	.zero		1


	//   ....[74]....
        /*059c*/ 	.word	0x00004b90
        /*05a0*/ 	.word	0x000000ff
        /*05a4*/ 	.word	0x00000040
        /*05a8*/ 	.short	0x010a
        /*05aa*/ 	.byte	0x15
	.zero		1


	//   ....[75]....
        /*05ac*/ 	.word	0x00004d00
        /*05b0*/ 	.word	0x000000ff
        /*05b4*/ 	.word	0x00000030
        /*05b8*/ 	.short	0x010b
        /*05ba*/ 	.byte	0x15
	.zero		1


	//   ....[76]....
        /*05bc*/ 	.word	0x00004d10
        /*05c0*/ 	.word	0x000000ff
        /*05c4*/ 	.word	0x00000000
        /*05c8*/ 	.short	0x0101
        /*05ca*/ 	.byte	0x22
	.zero		1


	//   ....[77]....
        /*05cc*/ 	.word	0x00004d20
        /*05d0*/ 	.word	0x000000ff
        /*05d4*/ 	.word	0x00000048
        /*05d8*/ 	.short	0x010a
        /*05da*/ 	.byte	0x15
	.zero		1


	//   ....[78]....
        /*05dc*/ 	.word	0x00004f00
        /*05e0*/ 	.word	0x000000ff
        /*05e4*/ 	.word	0x00000038
        /*05e8*/ 	.short	0x010b
        /*05ea*/ 	.byte	0x15
	.zero		1


	//   ....[79]....
        /*05ec*/ 	.word	0x00004f10
        /*05f0*/ 	.word	0x000000ff
        /*05f4*/ 	.word	0x00000000
        /*05f8*/ 	.short	0x0101
        /*05fa*/ 	.byte	0x21
	.zero		1


	//   ....[80]....
        /*05fc*/ 	.word	0x00004f40
        /*0600*/ 	.word	0x000000ff
        /*0604*/ 	.word	0x00000040
        /*0608*/ 	.short	0x010a
        /*060a*/ 	.byte	0x15
	.zero		1


	//   ....[81]....
        /*060c*/ 	.word	0x00004f80
        /*0610*/ 	.word	0x00000000
        /*0614*/ 	.word	0x00000048
        /*0618*/ 	.short	0x010a
        /*061a*/ 	.byte	0xff
	.zero		1


	//   ....[82]....
        /*061c*/ 	.word	0x00005290
        /*0620*/ 	.word	0x00000003
        /*0624*/ 	.word	0x00000060
        /*0628*/ 	.short	0x010a
        /*062a*/ 	.byte	0xff
	.zero		1


	//   ....[83]....
        /*062c*/ 	.word	0x00005410
        /*0630*/ 	.word	0x00000000
        /*0634*/ 	.word	0x00000000
        /*0638*/ 	.short	0x0101
        /*063a*/ 	.byte	0xff
	.zero		1


	//   ....[84]....
        /*063c*/ 	.word	0x00005f60
        /*0640*/ 	.word	0x00000003
        /*0644*/ 	.word	0x00000030
        /*0648*/ 	.short	0x010a
        /*064a*/ 	.byte	0xff
	.zero		1


	//   ....[85]....
        /*064c*/ 	.word	0x00005fa0
        /*0650*/ 	.word	0x000000a1
        /*0654*/ 	.word	0x00000080
        /*0658*/ 	.short	0x010a
        /*065a*/ 	.byte	0xff
	.zero		1


	//   ....[86]....
        /*065c*/ 	.word	0x000060e0
        /*0660*/ 	.word	0x00000003
        /*0664*/ 	.word	0x00000030
        /*0668*/ 	.short	0x010a
        /*066a*/ 	.byte	0xff
	.zero		1


	//   ....[87]....
        /*066c*/ 	.word	0x00006210
        /*0670*/ 	.word	0x00000000
        /*0674*/ 	.word	0x00000000
        /*0678*/ 	.short	0x0101
        /*067a*/ 	.byte	0xff
	.zero		1


	//   ....[88]....
        /*067c*/ 	.word	0x00006290
        /*0680*/ 	.word	0x000000a1
        /*0684*/ 	.word	0x00000080
        /*0688*/ 	.short	0x010a
        /*068a*/ 	.byte	0xff
	.zero		1


	//   ....[89]....
        /*068c*/ 	.word	0x00007640
        /*0690*/ 	.word	0x000000c5
        /*0694*/ 	.word	0x00000030
        /*0698*/ 	.short	0x010a
        /*069a*/ 	.byte	0xff
	.zero		1


	//   ....[90]....
        /*069c*/ 	.word	0x00007720
        /*06a0*/ 	.word	0x000000c5
        /*06a4*/ 	.word	0x00000030
        /*06a8*/ 	.short	0x010a
        /*06aa*/ 	.byte	0xff
	.zero		1


	//   ....[91]....
        /*06ac*/ 	.word	0x00007850
        /*06b0*/ 	.word	0x00000000
        /*06b4*/ 	.word	0x00000000
        /*06b8*/ 	.short	0x0101
        /*06ba*/ 	.byte	0xff
	.zero		1


	//   ....[92]....
        /*06bc*/ 	.word	0x00007c80
        /*06c0*/ 	.word	0x000000a1
        /*06c4*/ 	.word	0x00000000
        /*06c8*/ 	.short	0x0101
        /*06ca*/ 	.byte	0xff
	.zero		1


	//   ....[93]....
        /*06cc*/ 	.word	0x00008ce0
        /*06d0*/ 	.word	0x00000000
        /*06d4*/ 	.word	0x000000d0
        /*06d8*/ 	.short	0x010a
        /*06da*/ 	.byte	0xff
	.zero		1


	//   ....[94]....
        /*06dc*/ 	.word	0x00008d40
        /*06e0*/ 	.word	0x00000000
        /*06e4*/ 	.word	0x00000018
        /*06e8*/ 	.short	0x010a
        /*06ea*/ 	.byte	0xff
	.zero		1


	//   ....[95]....
        /*06ec*/ 	.word	0x00008da0
        /*06f0*/ 	.word	0x00000000
        /*06f4*/ 	.word	0x00000018
        /*06f8*/ 	.short	0x010a
        /*06fa*/ 	.byte	0xff
	.zero		1


	//   ....[96]....
        /*06fc*/ 	.word	0x00008df0
        /*0700*/ 	.word	0x00000003
        /*0704*/ 	.word	0x00000060
        /*0708*/ 	.short	0x010a
        /*070a*/ 	.byte	0xff
	.zero		1


	//   ....[97]....
        /*070c*/ 	.word	0x00008e50
        /*0710*/ 	.word	0x00000000
        /*0714*/ 	.word	0x00000000
        /*0718*/ 	.short	0x010a
        /*071a*/ 	.byte	0xff
	.zero		1


	//   ....[98]....
        /*071c*/ 	.word	0x00008eb0
        /*0720*/ 	.word	0x00000000
        /*0724*/ 	.word	0x00000000
        /*0728*/ 	.short	0x010a
        /*072a*/ 	.byte	0xff
	.zero		1


	//   ....[99]....
        /*072c*/ 	.word	0x00008f00
        /*0730*/ 	.word	0x00000002
        /*0734*/ 	.word	0x000000c0
        /*0738*/ 	.short	0x010a
        /*073a*/ 	.byte	0xff
	.zero		1


	//   ....[100]....
        /*073c*/ 	.word	0x00008f60
        /*0740*/ 	.word	0x00000002
        /*0744*/ 	.word	0x00000070
        /*0748*/ 	.short	0x010a
        /*074a*/ 	.byte	0xff
	.zero		1


	//   ....[101]....
        /*074c*/ 	.word	0x00008fb0
        /*0750*/ 	.word	0x00000002
        /*0754*/ 	.word	0x00000060
        /*0758*/ 	.short	0x010a
        /*075a*/ 	.byte	0xff
	.zero		1


	//   ....[102]....
        /*075c*/ 	.word	0x00009010
        /*0760*/ 	.word	0x00000000
        /*0764*/ 	.word	0x00000070
        /*0768*/ 	.short	0x010a
        /*076a*/ 	.byte	0xff
	.zero		1


	//   ....[103]....
        /*076c*/ 	.word	0x00009070
        /*0770*/ 	.word	0x00000000
        /*0774*/ 	.word	0x00000008
        /*0778*/ 	.short	0x010a
        /*077a*/ 	.byte	0xff
	.zero		1


	//   ....[104]....
        /*077c*/ 	.word	0x00009160
        /*0780*/ 	.word	0x00000000
        /*0784*/ 	.word	0x00000008
        /*0788*/ 	.short	0x010a
        /*078a*/ 	.byte	0xff
	.zero		1


	//   ....[105]....
        /*078c*/ 	.word	0x000091b0
        /*0790*/ 	.word	0x00000000
        /*0794*/ 	.word	0x00000060
        /*0798*/ 	.short	0x010a
        /*079a*/ 	.byte	0xff
	.zero		1


	//   ....[106]....
        /*079c*/ 	.word	0x00009210
        /*07a0*/ 	.word	0x00000000
        /*07a4*/ 	.word	0x000000a0
        /*07a8*/ 	.short	0x010a
        /*07aa*/ 	.byte	0xff
	.zero		1


	//   ....[107]....
        /*07ac*/ 	.word	0x00009270
        /*07b0*/ 	.word	0x00000000
        /*07b4*/ 	.word	0x00000000
        /*07b8*/ 	.short	0x010a
        /*07ba*/ 	.byte	0xff
	.zero		1


	//   ....[108]....
        /*07bc*/ 	.word	0x000092d0
        /*07c0*/ 	.word	0x00000000
        /*07c4*/ 	.word	0x00000000
        /*07c8*/ 	.short	0x010a
        /*07ca*/ 	.byte	0xff
	.zero		1


	//   ....[109]....
        /*07cc*/ 	.word	0x00009330
        /*07d0*/ 	.word	0x00000000
        /*07d4*/ 	.word	0x00000000
        /*07d8*/ 	.short	0x010a
        /*07da*/ 	.byte	0xff
	.zero		1


	//   ....[110]....
        /*07dc*/ 	.word	0x00009390
        /*07e0*/ 	.word	0x00000000
        /*07e4*/ 	.word	0x00000000
        /*07e8*/ 	.short	0x010a
        /*07ea*/ 	.byte	0xff
	.zero		1


	//   ....[111]....
        /*07ec*/ 	.word	0x000093f0
        /*07f0*/ 	.word	0x00000000
        /*07f4*/ 	.word	0x000000e0
        /*07f8*/ 	.short	0x010a
        /*07fa*/ 	.byte	0xff
	.zero		1


	//   ....[112]....
        /*07fc*/ 	.word	0x00009440
        /*0800*/ 	.word	0x0000000c
        /*0804*/ 	.word	0x00000060
        /*0808*/ 	.short	0x010a
        /*080a*/ 	.byte	0xff
	.zero		1


	//   ....[113]....
        /*080c*/ 	.word	0x000094a0
        /*0810*/ 	.word	0x00000000
        /*0814*/ 	.word	0x00000058
        /*0818*/ 	.short	0x010a
        /*081a*/ 	.byte	0xff
	.zero		1


	//   ....[114]....
        /*081c*/ 	.word	0x00009500
        /*0820*/ 	.word	0x00000000
        /*0824*/ 	.word	0x00000040
        /*0828*/ 	.short	0x010a
        /*082a*/ 	.byte	0xff
	.zero		1


	//   ....[115]....
        /*082c*/ 	.word	0x00009560
        /*0830*/ 	.word	0x00000000
        /*0834*/ 	.word	0x00000048
        /*0838*/ 	.short	0x010a
        /*083a*/ 	.byte	0xff
	.zero		1


	//   ....[116]....
        /*083c*/ 	.word	0x000095c0
        /*0840*/ 	.word	0x00000000
        /*0844*/ 	.word	0x00000040
        /*0848*/ 	.short	0x010a
        /*084a*/ 	.byte	0xff
	.zero		1


	//   ....[117]....
        /*084c*/ 	.word	0x00009610
        /*0850*/ 	.word	0x00000003
        /*0854*/ 	.word	0x00000060
        /*0858*/ 	.short	0x010a
        /*085a*/ 	.byte	0xff
	.zero		1


	//   ....[118]....
        /*085c*/ 	.word	0x00009660
        /*0860*/ 	.word	0x00000003
        /*0864*/ 	.word	0x00000030
        /*0868*/ 	.short	0x010a
        /*086a*/ 	.byte	0xff
	.zero		1


	//   ....[119]....
        /*086c*/ 	.word	0x000096b0
        /*0870*/ 	.word	0x000000a1
        /*0874*/ 	.word	0x00000080
        /*0878*/ 	.short	0x010a
        /*087a*/ 	.byte	0xff
	.zero		1


	//   ....[120]....
        /*087c*/ 	.word	0x00009700
        /*0880*/ 	.word	0x000000c5
        /*0884*/ 	.word	0x00000030
        /*0888*/ 	.short	0x010a
        /*088a*/ 	.byte	0xff
	.zero		1


	//----- nvinfo : EIATTR_NUM_MBARRIERS
	.align		4
.L_47:
        /*088c*/ 	.byte	0x03, 0x38
        /*088e*/ 	.short	0x001d


	//----- nvinfo : EIATTR_EXIT_INSTR_OFFSETS
	.align		4
        /*0890*/ 	.byte	0x04, 0x1c
        /*0892*/ 	.short	(.L_49 - .L_48)


	//   ....[0]....
.L_48:
        /*0894*/ 	.word	0x000029c0


	//   ....[1]....
        /*0898*/ 	.word	0x00002eb0


	//   ....[2]....
        /*089c*/ 	.word	0x00002f10


	//   ....[3]....
        /*08a0*/ 	.word	0x000041b0


	//   ....[4]....
        /*08a4*/ 	.word	0x00004fb0


	//   ....[5]....
        /*08a8*/ 	.word	0x00004ff0


	//   ....[6]....
        /*08ac*/ 	.word	0x00008cd0


	//----- nvinfo : EIATTR_MAX_THREADS
	.align		4
.L_49:
        /*08b0*/ 	.byte	0x04, 0x05
        /*08b2*/ 	.short	(.L_51 - .L_50)
.L_50:
        /*08b4*/ 	.word	0x00000100
        /*08b8*/ 	.word	0x00000001
        /*08bc*/ 	.word	0x00000001


	//----- nvinfo : EIATTR_CRS_STACK_SIZE
	.align		4
.L_51:
        /*08c0*/ 	.byte	0x04, 0x1e
        /*08c2*/ 	.short	(.L_53 - .L_52)
.L_52:
        /*08c4*/ 	.word	0x00000000


	//----- nvinfo : EIATTR_CBANK_PARAM_SIZE
	.align		4
.L_53:
        /*08c8*/ 	.byte	0x03, 0x19
        /*08ca*/ 	.short	0x0800


	//----- nvinfo : EIATTR_PARAM_CBANK
	.align		4
        /*08cc*/ 	.byte	0x04, 0x0a
        /*08ce*/ 	.short	(.L_55 - .L_54)
	.align		4
.L_54:
        /*08d0*/ 	.word	index@(.nv.constant0._ZN7cutlass13device_kernelINS_4gemm6kernel13GemmUniversalIN4cute5tupleIJiiiiEEENS1_10collective13CollectiveMmaINS1_35MainloopSm100TmaUmmaWarpSpecializedILi3ELi2ELi4ENS5_IJNS4_1CILi2EEESB_NSA_ILi1EEEEEEEENS5_IJNSA_ILi256EEENSA_ILi128EEENSA_ILi64EEEEEENS_12float_e5m2_tENS5_IJlSC_lEEESJ_SK_NS4_8TiledMMAINS4_8MMA_AtomIJNS4_10MMA_TraitsINS4_25SM100_MMA_F8F6F4_2x1SM_SSEJSJ_SJ_fSF_SG_NS4_17integral_constantINS4_4UMMA5MajorELSR_0EEESS_NSP_INSQ_7ScaleInELST_0EEESU_EEEEEENS4_6LayoutINS5_IJSC_SC_SC_EEENS5_IJNSA_ILi0EEESZ_SZ_EEEEENS5_IJNS4_10UnderscoreES12_S12_EEEEENS4_28SM100_TMA_2SM_LOAD_MULTICASTENS4_14ComposedLayoutINS4_7SwizzleILi2ELi4ELi3EEENS4_18smem_ptr_flag_bitsILi8EEENSX_INS5_IJNSA_ILi8EEESH_EEENS5_IJSH_SC_EEEEEEEvNS4_8identityENS4_18SM100_TMA_2SM_LOADES1F_vS1G_EENS_8epilogue10collective18CollectiveEpilogueINS1J_23Sm100TmaWarpSpecializedILi2ELi2ELi64ELb0ELb0EEEJNS5_IJSG_SG_SH_EEENS5_IJNSX_ISG_SC_EENSX_ISH_SC_EEEEESJ_SK_SJ_SK_NS1J_6fusion15FusionCallbacksIS1N_NS1S_17LinearCombinationISJ_fSJ_fLNS_15FloatRoundStyleE2EEES1O_S1R_JEEENS4_5SM1004TMEM4LOAD26SM100_TMEM_LOAD_32dp32b64xENS4_13SM90_TMA_LOADES1F_NS4_39AutoVectorizingCopyWithAssumedAlignmentILi128EEENS4_14SM90_TMA_STOREES1F_S24_S24_EEEvvEEEEvNT_6ParamsE)
        /*08d4*/ 	.short	0x0380
        /*08d6*/ 	.short	0x0800


	//----- nvinfo : EIATTR_SW_WAR
	.align		4
.L_55:
        /*08d8*/ 	.byte	0x04, 0x36
        /*08da*/ 	.short	(.L_57 - .L_56)
.L_56:
        /*08dc*/ 	.word	0x00000008
.L_57:


//--------------------- .nv.callgraph             --------------------------
	.section	.nv.callgraph,"",@"SHT_CUDA_CALLGRAPH"
	.align	4
	.sectionentsize	8
	.align		4
        /*0000*/ 	.word	0x00000000
	.align		4
        /*0004*/ 	.word	0xffffffff
	.align		4
        /*0008*/ 	.word	index@(_ZN7cutlass13device_kernelINS_4gemm6kernel13GemmUniversalIN4cute5tupleIJiiiiEEENS1_10collective13CollectiveMmaINS1_35MainloopSm100TmaUmmaWarpSpecializedILi3ELi2ELi4ENS5_IJNS4_1CILi2EEESB_NSA_ILi1EEEEEEEENS5_IJNSA_ILi256EEENSA_ILi128EEENSA_ILi64EEEEEENS_12float_e5m2_tENS5_IJlSC_lEEESJ_SK_NS4_8TiledMMAINS4_8MMA_AtomIJNS4_10MMA_TraitsINS4_25SM100_MMA_F8F6F4_2x1SM_SSEJSJ_SJ_fSF_SG_NS4_17integral_constantINS4_4UMMA5MajorELSR_0EEESS_NSP_INSQ_7ScaleInELST_0EEESU_EEEEEENS4_6LayoutINS5_IJSC_SC_SC_EEENS5_IJNSA_ILi0EEESZ_SZ_EEEEENS5_IJNS4_10UnderscoreES12_S12_EEEEENS4_28SM100_TMA_2SM_LOAD_MULTICASTENS4_14ComposedLayoutINS4_7SwizzleILi2ELi4ELi3EEENS4_18smem_ptr_flag_bitsILi8EEENSX_INS5_IJNSA_ILi8EEESH_EEENS5_IJSH_SC_EEEEEEEvNS4_8identityENS4_18SM100_TMA_2SM_LOADES1F_vS1G_EENS_8epilogue10collective18CollectiveEpilogueINS1J_23Sm100TmaWarpSpecializedILi2ELi2ELi64ELb0ELb0EEEJNS5_IJSG_SG_SH_EEENS5_IJNSX_ISG_SC_EENSX_ISH_SC_EEEEESJ_SK_SJ_SK_NS1J_6fusion15FusionCallbacksIS1N_NS1S_17LinearCombinationISJ_fSJ_fLNS_15FloatRoundStyleE2EEES1O_S1R_JEEENS4_5SM1004TMEM4LOAD26SM100_TMEM_LOAD_32dp32b64xENS4_13SM90_TMA_LOADES1F_NS4_39AutoVectorizingCopyWithAssumedAlignmentILi128EEENS4_14SM90_TMA_STOREES1F_S24_S24_EEEvvEEEEvNT_6ParamsE)
	.align		4
        /*000c*/ 	.word	index@(__assertfail)
	.align		4
        /*0010*/ 	.word	0x00000000
	.align		4
        /*0014*/ 	.word	0xfffffffe
	.align		4
        /*0018*/ 	.word	0x00000000
	.align		4
        /*001c*/ 	.word	0xfffffffd
	.align		4
        /*0020*/ 	.word	0x00000000
	.align		4
        /*0024*/ 	.word	0xfffffffc


//--------------------- .nv.constant4             --------------------------
	.section	.nv.constant4,"a",@progbits
	.align	8
	.align		8
.nv.constant4:
        /*0000*/ 	.dword	__assertfail
	.align		8
        /*0008*/ 	.dword	__unnamed_1
	.align		8
        /*0010*/ 	.dword	__unnamed_2
	.align		8
        /*0018*/ 	.dword	_ZN39_INTERNAL_d41c4a91_4_k_cu_0f2c85ae_88264cuda3std3__45__cpo5beginE
	.align		8
        /*0020*/ 	.dword	_ZN39_INTERNAL_d41c4a91_4_k_cu_0f2c85ae_88264cuda3std3__45__cpo3endE
	.align		8
        /*0028*/ 	.dword	_ZN39_INTERNAL_d41c4a91_4_k_cu_0f2c85ae_88264cuda3std3__45__cpo6cbeginE
	.align		8
        /*0030*/ 	.dword	_ZN39_INTERNAL_d41c4a91_4_k_cu_0f2c85ae_88264cuda3std3__45__cpo4cendE
	.align		8
        /*0038*/ 	.dword	_ZN39_INTERNAL_d41c4a91_4_k_cu_0f2c85ae_88264cuda3std3__441_GLOBAL__N__d41c4a91_4_k_cu_0f2c85ae_88266ignoreE
	.align		8
        /*0040*/ 	.dword	_ZN39_INTERNAL_d41c4a91_4_k_cu_0f2c85ae_88264cuda3std3__419piecewise_constructE
	.align		8
        /*0048*/ 	.dword	_ZN39_INTERNAL_d41c4a91_4_k_cu_0f2c85ae_88264cuda3std3__48in_placeE
	.align		8
        /*0050*/ 	.dword	_ZN39_INTERNAL_d41c4a91_4_k_cu_0f2c85ae_88264cuda3std6ranges3__45__cpo4swapE
	.align		8
        /*0058*/ 	.dword	_ZN39_INTERNAL_d41c4a91_4_k_cu_0f2c85ae_88264cuda3std6ranges3__45__cpo9iter_moveE
	.align		8
        /*0060*/ 	.dword	_ZN39_INTERNAL_d41c4a91_4_k_cu_0f2c85ae_88264cute7productE
	.align		8
        /*0068*/ 	.dword	_ZN39_INTERNAL_d41c4a91_4_k_cu_0f2c85ae_88264cute1_E
	.align		8
        /*0070*/ 	.dword	$str$25
	.align		8
        /*0078*/ 	.dword	$str$26
	.align		8
        /*0080*/ 	.dword	$str$27
	.align		8
        /*0088*/ 	.dword	$str$28


//--------------------- .text._ZN7cutlass13device_kernelINS_4gemm6kernel13GemmUniversalIN4cute5tupleIJiiiiEEENS1_10collective13CollectiveMmaINS1_35MainloopSm100TmaUmmaWarpSpecializedILi3ELi2ELi4ENS5_IJNS4_1CILi2EEESB_NSA_ILi1EEEEEEEENS5_IJNSA_ILi256EEENSA_ILi128EEENSA_ILi64EEEEEENS_12float_e5m2_tENS5_IJlSC_lEEESJ_SK_NS4_8TiledMMAINS4_8MMA_AtomIJNS4_10MMA_TraitsINS4_25SM100_MMA_F8F6F4_2x1SM_SSEJSJ_SJ_fSF_SG_NS4_17integral_constantINS4_4UMMA5MajorELSR_0EEESS_NSP_INSQ_7ScaleInELST_0EEESU_EEEEEENS4_6LayoutINS5_IJSC_SC_SC_EEENS5_IJNSA_ILi0EEESZ_SZ_EEEEENS5_IJNS4_10UnderscoreES12_S12_EEEEENS4_28SM100_TMA_2SM_LOAD_MULTICASTENS4_14ComposedLayoutINS4_7SwizzleILi2ELi4ELi3EEENS4_18smem_ptr_flag_bitsILi8EEENSX_INS5_IJNSA_ILi8EEESH_EEENS5_IJSH_SC_EEEEEEEvNS4_8identityENS4_18SM100_TMA_2SM_LOADES1F_vS1G_EENS_8epilogue10collective18CollectiveEpilogueINS1J_23Sm100TmaWarpSpecializedILi2ELi2ELi64ELb0ELb0EEEJNS5_IJSG_SG_SH_EEENS5_IJNSX_ISG_SC_EENSX_ISH_SC_EEEEESJ_SK_SJ_SK_NS1J_6fusion15FusionCallbacksIS1N_NS1S_17LinearCombinationISJ_fSJ_fLNS_15FloatRoundStyleE2EEES1O_S1R_JEEENS4_5SM1004TMEM4LOAD26SM100_TMEM_LOAD_32dp32b64xENS4_13SM90_TMA_LOADES1F_NS4_39AutoVectorizingCopyWithAssumedAlignmentILi128EEENS4_14SM90_TMA_STOREES1F_S24_S24_EEEvvEEEEvNT_6ParamsE --------------------------
	.section	.text._ZN7cutlass13device_kernelINS_4gemm6kernel13GemmUniversalIN4cute5tupleIJiiiiEEENS1_10collective13CollectiveMmaINS1_35MainloopSm100TmaUmmaWarpSpecializedILi3ELi2ELi4ENS5_IJNS4_1CILi2EEESB_NSA_ILi1EEEEEEEENS5_IJNSA_ILi256EEENSA_ILi128EEENSA_ILi64EEEEEENS_12float_e5m2_tENS5_IJlSC_lEEESJ_SK_NS4_8TiledMMAINS4_8MMA_AtomIJNS4_10MMA_TraitsINS4_25SM100_MMA_F8F6F4_2x1SM_SSEJSJ_SJ_fSF_SG_NS4_17integral_constantINS4_4UMMA5MajorELSR_0EEESS_NSP_INSQ_7ScaleInELST_0EEESU_EEEEEENS4_6LayoutINS5_IJSC_SC_SC_EEENS5_IJNSA_ILi0EEESZ_SZ_EEEEENS5_IJNS4_10UnderscoreES12_S12_EEEEENS4_28SM100_TMA_2SM_LOAD_MULTICASTENS4_14ComposedLayoutINS4_7SwizzleILi2ELi4ELi3EEENS4_18smem_ptr_flag_bitsILi8EEENSX_INS5_IJNSA_ILi8EEESH_EEENS5_IJSH_SC_EEEEEEEvNS4_8identityENS4_18SM100_TMA_2SM_LOADES1F_vS1G_EENS_8epilogue10collective18CollectiveEpilogueINS1J_23Sm100TmaWarpSpecializedILi2ELi2ELi64ELb0ELb0EEEJNS5_IJSG_SG_SH_EEENS5_IJNSX_ISG_SC_EENSX_ISH_SC_EEEEESJ_SK_SJ_SK_NS1J_6fusion15FusionCallbacksIS1N_NS1S_17LinearCombinationISJ_fSJ_fLNS_15FloatRoundStyleE2EEES1O_S1R_JEEENS4_5SM1004TMEM4LOAD26SM100_TMEM_LOAD_32dp32b64xENS4_13SM90_TMA_LOADES1F_NS4_39AutoVectorizingCopyWithAssumedAlignmentILi128EEENS4_14SM90_TMA_STOREES1F_S24_S24_EEEvvEEEEvNT_6ParamsE,"ax",@progbits
	.align	128
.text._ZN7cutlass13device_kernelINS_4gemm6kernel13GemmUniversalIN4cute5tupleIJiiiiEEENS1_10collective13CollectiveMmaINS1_35MainloopSm100TmaUmmaWarpSpecializedILi3ELi2ELi4ENS5_IJNS4_1CILi2EEESB_NSA_ILi1EEEEEEEENS5_IJNSA_ILi256EEENSA_ILi128EEENSA_ILi64EEEEEENS_12float_e5m2_tENS5_IJlSC_lEEESJ_SK_NS4_8TiledMMAINS4_8MMA_AtomIJNS4_10MMA_TraitsINS4_25SM100_MMA_F8F6F4_2x1SM_SSEJSJ_SJ_fSF_SG_NS4_17integral_constantINS4_4UMMA5MajorELSR_0EEESS_NSP_INSQ_7ScaleInELST_0EEESU_EEEEEENS4_6LayoutINS5_IJSC_SC_SC_EEENS5_IJNSA_ILi0EEESZ_SZ_EEEEENS5_IJNS4_10UnderscoreES12_S12_EEEEENS4_28SM100_TMA_2SM_LOAD_MULTICASTENS4_14ComposedLayoutINS4_7SwizzleILi2ELi4ELi3EEENS4_18smem_ptr_flag_bitsILi8EEENSX_INS5_IJNSA_ILi8EEESH_EEENS5_IJSH_SC_EEEEEEEvNS4_8identityENS4_18SM100_TMA_2SM_LOADES1F_vS1G_EENS_8epilogue10collective18CollectiveEpilogueINS1J_23Sm100TmaWarpSpecializedILi2ELi2ELi64ELb0ELb0EEEJNS5_IJSG_SG_SH_EEENS5_IJNSX_ISG_SC_EENSX_ISH_SC_EEEEESJ_SK_SJ_SK_NS1J_6fusion15FusionCallbacksIS1N_NS1S_17LinearCombinationISJ_fSJ_fLNS_15FloatRoundStyleE2EEES1O_S1R_JEEENS4_5SM1004TMEM4LOAD26SM100_TMEM_LOAD_32dp32b64xENS4_13SM90_TMA_LOADES1F_NS4_39AutoVectorizingCopyWithAssumedAlignmentILi128EEENS4_14SM90_TMA_STOREES1F_S24_S24_EEEvvEEEEvNT_6ParamsE:
        .type           _ZN7cutlass13device_kernelINS_4gemm6kernel13GemmUniversalIN4cute5tupleIJiiiiEEENS1_10collective13CollectiveMmaINS1_35MainloopSm100TmaUmmaWarpSpecializedILi3ELi2ELi4ENS5_IJNS4_1CILi2EEESB_NSA_ILi1EEEEEEEENS5_IJNSA_ILi256EEENSA_ILi128EEENSA_ILi64EEEEEENS_12float_e5m2_tENS5_IJlSC_lEEESJ_SK_NS4_8TiledMMAINS4_8MMA_AtomIJNS4_10MMA_TraitsINS4_25SM100_MMA_F8F6F4_2x1SM_SSEJSJ_SJ_fSF_SG_NS4_17integral_constantINS4_4UMMA5MajorELSR_0EEESS_NSP_INSQ_7ScaleInELST_0EEESU_EEEEEENS4_6LayoutINS5_IJSC_SC_SC_EEENS5_IJNSA_ILi0EEESZ_SZ_EEEEENS5_IJNS4_10UnderscoreES12_S12_EEEEENS4_28SM100_TMA_2SM_LOAD_MULTICASTENS4_14ComposedLayoutINS4_7SwizzleILi2ELi4ELi3EEENS4_18smem_ptr_flag_bitsILi8EEENSX_INS5_IJNSA_ILi8EEESH_EEENS5_IJSH_SC_EEEEEEEvNS4_8identityENS4_18SM100_TMA_2SM_LOADES1F_vS1G_EENS_8epilogue10collective18CollectiveEpilogueINS1J_23Sm100TmaWarpSpecializedILi2ELi2ELi64ELb0ELb0EEEJNS5_IJSG_SG_SH_EEENS5_IJNSX_ISG_SC_EENSX_ISH_SC_EEEEESJ_SK_SJ_SK_NS1J_6fusion15FusionCallbacksIS1N_NS1S_17LinearCombinationISJ_fSJ_fLNS_15FloatRoundStyleE2EEES1O_S1R_JEEENS4_5SM1004TMEM4LOAD26SM100_TMEM_LOAD_32dp32b64xENS4_13SM90_TMA_LOADES1F_NS4_39AutoVectorizingCopyWithAssumedAlignmentILi128EEENS4_14SM90_TMA_STOREES1F_S24_S24_EEEvvEEEEvNT_6ParamsE,@function
        .size           _ZN7cutlass13device_kernelINS_4gemm6kernel13GemmUniversalIN4cute5tupleIJiiiiEEENS1_10collective13CollectiveMmaINS1_35MainloopSm100TmaUmmaWarpSpecializedILi3ELi2ELi4ENS5_IJNS4_1CILi2EEESB_NSA_ILi1EEEEEEEENS5_IJNSA_ILi256EEENSA_ILi128EEENSA_ILi64EEEEEENS_12float_e5m2_tENS5_IJlSC_lEEESJ_SK_NS4_8TiledMMAINS4_8MMA_AtomIJNS4_10MMA_TraitsINS4_25SM100_MMA_F8F6F4_2x1SM_SSEJSJ_SJ_fSF_SG_NS4_17integral_constantINS4_4UMMA5MajorELSR_0EEESS_NSP_INSQ_7ScaleInELST_0EEESU_EEEEEENS4_6LayoutINS5_IJSC_SC_SC_EEENS5_IJNSA_ILi0EEESZ_SZ_EEEEENS5_IJNS4_10UnderscoreES12_S12_EEEEENS4_28SM100_TMA_2SM_LOAD_MULTICASTENS4_14ComposedLayoutINS4_7SwizzleILi2ELi4ELi3EEENS4_18smem_ptr_flag_bitsILi8EEENSX_INS5_IJNSA_ILi8EEESH_EEENS5_IJSH_SC_EEEEEEEvNS4_8identityENS4_18SM100_TMA_2SM_LOADES1F_vS1G_EENS_8epilogue10collective18CollectiveEpilogueINS1J_23Sm100TmaWarpSpecializedILi2ELi2ELi64ELb0ELb0EEEJNS5_IJSG_SG_SH_EEENS5_IJNSX_ISG_SC_EENSX_ISH_SC_EEEEESJ_SK_SJ_SK_NS1J_6fusion15FusionCallbacksIS1N_NS1S_17LinearCombinationISJ_fSJ_fLNS_15FloatRoundStyleE2EEES1O_S1R_JEEENS4_5SM1004TMEM4LOAD26SM100_TMEM_LOAD_32dp32b64xENS4_13SM90_TMA_LOADES1F_NS4_39AutoVectorizingCopyWithAssumedAlignmentILi128EEENS4_14SM90_TMA_STOREES1F_S24_S24_EEEvvEEEEvNT_6ParamsE,(.L_x_161 - _ZN7cutlass13device_kernelINS_4gemm6kernel13GemmUniversalIN4cute5tupleIJiiiiEEENS1_10collective13CollectiveMmaINS1_35MainloopSm100TmaUmmaWarpSpecializedILi3ELi2ELi4ENS5_IJNS4_1CILi2EEESB_NSA_ILi1EEEEEEEENS5_IJNSA_ILi256EEENSA_ILi128EEENSA_ILi64EEEEEENS_12float_e5m2_tENS5_IJlSC_lEEESJ_SK_NS4_8TiledMMAINS4_8MMA_AtomIJNS4_10MMA_TraitsINS4_25SM100_MMA_F8F6F4_2x1SM_SSEJSJ_SJ_fSF_SG_NS4_17integral_constantINS4_4UMMA5MajorELSR_0EEESS_NSP_INSQ_7ScaleInELST_0EEESU_EEEEEENS4_6LayoutINS5_IJSC_SC_SC_EEENS5_IJNSA_ILi0EEESZ_SZ_EEEEENS5_IJNS4_10UnderscoreES12_S12_EEEEENS4_28SM100_TMA_2SM_LOAD_MULTICASTENS4_14ComposedLayoutINS4_7SwizzleILi2ELi4ELi3EEENS4_18smem_ptr_flag_bitsILi8EEENSX_INS5_IJNSA_ILi8EEESH_EEENS5_IJSH_SC_EEEEEEEvNS4_8identityENS4_18SM100_TMA_2SM_LOADES1F_vS1G_EENS_8epilogue10collective18CollectiveEpilogueINS1J_23Sm100TmaWarpSpecializedILi2ELi2ELi64ELb0ELb0EEEJNS5_IJSG_SG_SH_EEENS5_IJNSX_ISG_SC_EENSX_ISH_SC_EEEEESJ_SK_SJ_SK_NS1J_6fusion15FusionCallbacksIS1N_NS1S_17LinearCombinationISJ_fSJ_fLNS_15FloatRoundStyleE2EEES1O_S1R_JEEENS4_5SM1004TMEM4LOAD26SM100_TMEM_LOAD_32dp32b64xENS4_13SM90_TMA_LOADES1F_NS4_39AutoVectorizingCopyWithAssumedAlignmentILi128EEENS4_14SM90_TMA_STOREES1F_S24_S24_EEEvvEEEEvNT_6ParamsE)
        .other          _ZN7cutlass13device_kernelINS_4gemm6kernel13GemmUniversalIN4cute5tupleIJiiiiEEENS1_10collective13CollectiveMmaINS1_35MainloopSm100TmaUmmaWarpSpecializedILi3ELi2ELi4ENS5_IJNS4_1CILi2EEESB_NSA_ILi1EEEEEEEENS5_IJNSA_ILi256EEENSA_ILi128EEENSA_ILi64EEEEEENS_12float_e5m2_tENS5_IJlSC_lEEESJ_SK_NS4_8TiledMMAINS4_8MMA_AtomIJNS4_10MMA_TraitsINS4_25SM100_MMA_F8F6F4_2x1SM_SSEJSJ_SJ_fSF_SG_NS4_17integral_constantINS4_4UMMA5MajorELSR_0EEESS_NSP_INSQ_7ScaleInELST_0EEESU_EEEEEENS4_6LayoutINS5_IJSC_SC_SC_EEENS5_IJNSA_ILi0EEESZ_SZ_EEEEENS5_IJNS4_10UnderscoreES12_S12_EEEEENS4_28SM100_TMA_2SM_LOAD_MULTICASTENS4_14ComposedLayoutINS4_7SwizzleILi2ELi4ELi3EEENS4_18smem_ptr_flag_bitsILi8EEENSX_INS5_IJNSA_ILi8EEESH_EEENS5_IJSH_SC_EEEEEEEvNS4_8identityENS4_18SM100_TMA_2SM_LOADES1F_vS1G_EENS_8epilogue10collective18CollectiveEpilogueINS1J_23Sm100TmaWarpSpecializedILi2ELi2ELi64ELb0ELb0EEEJNS5_IJSG_SG_SH_EEENS5_IJNSX_ISG_SC_EENSX_ISH_SC_EEEEESJ_SK_SJ_SK_NS1J_6fusion15FusionCallbacksIS1N_NS1S_17LinearCombinationISJ_fSJ_fLNS_15FloatRoundStyleE2EEES1O_S1R_JEEENS4_5SM1004TMEM4LOAD26SM100_TMEM_LOAD_32dp32b64xENS4_13SM90_TMA_LOADES1F_NS4_39AutoVectorizingCopyWithAssumedAlignmentILi128EEENS4_14SM90_TMA_STOREES1F_S24_S24_EEEvvEEEEvNT_6ParamsE,@"STO_CUDA_ENTRY STV_DEFAULT"
_ZN7cutlass13device_kernelINS_4gemm6kernel13GemmUniversalIN4cute5tupleIJiiiiEEENS1_10collective13CollectiveMmaINS1_35MainloopSm100TmaUmmaWarpSpecializedILi3ELi2ELi4ENS5_IJNS4_1CILi2EEESB_NSA_ILi1EEEEEEEENS5_IJNSA_ILi256EEENSA_ILi128EEENSA_ILi64EEEEEENS_12float_e5m2_tENS5_IJlSC_lEEESJ_SK_NS4_8TiledMMAINS4_8MMA_AtomIJNS4_10MMA_TraitsINS4_25SM100_MMA_F8F6F4_2x1SM_SSEJSJ_SJ_fSF_SG_NS4_17integral_constantINS4_4UMMA5MajorELSR_0EEESS_NSP_INSQ_7ScaleInELST_0EEESU_EEEEEENS4_6LayoutINS5_IJSC_SC_SC_EEENS5_IJNSA_ILi0EEESZ_SZ_EEEEENS5_IJNS4_10UnderscoreES12_S12_EEEEENS4_28SM100_TMA_2SM_LOAD_MULTICASTENS4_14ComposedLayoutINS4_7SwizzleILi2ELi4ELi3EEENS4_18smem_ptr_flag_bitsILi8EEENSX_INS5_IJNSA_ILi8EEESH_EEENS5_IJSH_SC_EEEEEEEvNS4_8identityENS4_18SM100_TMA_2SM_LOADES1F_vS1G_EENS_8epilogue10collective18CollectiveEpilogueINS1J_23Sm100TmaWarpSpecializedILi2ELi2ELi64ELb0ELb0EEEJNS5_IJSG_SG_SH_EEENS5_IJNSX_ISG_SC_EENSX_ISH_SC_EEEEESJ_SK_SJ_SK_NS1J_6fusion15FusionCallbacksIS1N_NS1S_17LinearCombinationISJ_fSJ_fLNS_15FloatRoundStyleE2EEES1O_S1R_JEEENS4_5SM1004TMEM4LOAD26SM100_TMEM_LOAD_32dp32b64xENS4_13SM90_TMA_LOADES1F_NS4_39AutoVectorizingCopyWithAssumedAlignmentILi128EEENS4_14SM90_TMA_STOREES1F_S24_S24_EEEvvEEEEvNT_6ParamsE:
[----:B------:R-:W1:Y:S01]  /*0000*/  LDC R1, c[0x0][0x37c] ;  /* 0x0000df00ff017b82 */ /* 0x000e620000000800 */
[----:B------:R-:W2:Y:S01]  /*0010*/  S2R R170, SR_TID.X ;  /* 0x0000000000aa7919 */ /* 0x000ea20000002100 */
[----:B------:R-:W3:Y:S06]  /*0020*/  LDCU.64 UR8, c[0x0][0x890] ;  /* 0x00011200ff0877ac */ /* 0x000eec0008000a00 */
[----:B------:R-:W4:Y:S01]  /*0030*/  S2UR UR48, SR_CgaCtaId ;  /* 0x00000000003079c3 */ /* 0x000f220000008800 */
[----:B------:R-:W-:Y:S02]  /*0040*/  PRMT R158, RZ, 0x7610, R158 ;  /* 0x00007610ff9e7816 */ /* 0x000fe4000000009e */
[----:B------:R-:W-:Y:S01]  /*0050*/  ELECT P1, URZ, PT ;  /* 0x0000000000ff782f */ /* 0x000fe20003820000 */
[----:B---3--:R-:W-:-:S04]  /*0060*/  UISETP.NE.U32.AND UP0, UPT, UR8, URZ, UPT ;  /* 0x000000ff0800728c */ /* 0x008fc8000bf05070 */
[----:B------:R-:W-:Y:S02]  /*0070*/  UISETP.NE.AND.EX UP0, UPT, UR9, URZ, UPT, UP0 ;  /* 0x000000ff0900728c */ /* 0x000fe4000bf05300 */
[----:B----4-:R-:W-:Y:S02]  /*0080*/  ULOP3.LUT UR33, UR48, 0x1, URZ, 0xc0, !UPT ;  /* 0x0000000130217892 */ /* 0x010fe4000f8ec0ff */
[----:B------:R-:W-:Y:S01]  /*0090*/  ULOP3.LUT UR34, UR48, 0x1, URZ, 0x3c, !UPT ;  /* 0x0000000130227892 */ /* 0x000fe2000f8e3cff */
[----:B--2---:R-:W-:-:S05]  /*00a0*/  SHF.R.U32.HI R159, RZ, 0x5, R170 ;  /* 0x00000005ff9f7819 */ /* 0x004fca00000116aa */
[----:B------:R-:W2:Y:S02]  /*00b0*/  SHFL.IDX PT, R0, R159, RZ, 0x1f ;  /* 0x00001fff9f007589 */ /* 0x000ea400000e0000 */
[----:B--2---:R-:W-:Y:S01]  /*00c0*/  R2UR UR13, R0 ;  /* 0x00000000000d72ca */ /* 0x004fe200000e0000 */
[----:B-1----:R-:W-:-:S14]  /*00d0*/  BRA.U UP0, `(.L_x_0) ;  /* 0x0000000100307547 */ /* 0x002fdc000b800000 */
[----:B------:R-:W1:Y:S02]  /*00e0*/  LDCU.64 UR4, c[0x0][0x888] ;  /* 0x00011100ff0477ac */ /* 0x000e640008000a00 */
[----:B-1----:R-:W-:-:S04]  /*00f0*/  UISETP.NE.U32.AND UP0, UPT, UR4, URZ, UPT ;  /* 0x000000ff0400728c */ /* 0x002fc8000bf05070 */
[----:B------:R-:W-:-:S09]  /*0100*/  UISETP.NE.AND.EX UP0, UPT, UR5, URZ, UPT, UP0 ;  /* 0x000000ff0500728c */ /* 0x000fd2000bf05300 */
[----:B------:R-:W-:Y:S05]  /*0110*/  BRA.U !UP0, `(.L_x_1) ;  /* 0x0000000108147547 */ /* 0x000fea000b800000 */
[----:B------:R-:W1:Y:S01]  /*0120*/  LDC.64 R2, c[0x0][0x888] ;  /* 0x00022200ff027b82 */ /* 0x000e620000000a00 */
[----:B------:R-:W1:Y:S02]  /*0130*/  LDCU.64 UR4, c[0x0][0x358] ;  /* 0x00006b00ff0477ac */ /* 0x000e640008000a00 */
[----:B-1----:R1:W5:Y:S01]  /*0140*/  LDG.E R73, desc[UR4][R2.64] ;  /* 0x0000000402497981 */ /* 0x002362000c1e1900 */
[----:B------:R-:W-:Y:S01]  /*0150*/  HFMA2 R158, -RZ, RZ, 0, 5.9604644775390625e-08 ;  /* 0x00000001ff9e7431 */ /* 0x000fe200000001ff */
[----:B------:R-:W-:Y:S05]  /*0160*/  BRA `(.L_x_0) ;  /* 0x00000000000c7947 */ /* 0x000fea0003800000 */
.L_x_1:
[----:B------:R-:W1:Y:S01]  /*0170*/  LDCU UR4, c[0x0][0x880] ;  /* 0x00011000ff0477ac */ /* 0x000e620008000800 */
[----:B------:R-:W-:Y:S01]  /*0180*/  HFMA2 R158, -RZ, RZ, 0, 5.9604644775390625e-08 ;  /* 0x00000001ff9e7431 */ /* 0x000fe200000001ff */
[----:B-1----:R-:W-:-:S07]  /*0190*/  MOV R73, UR4 ;  /* 0x0000000400497c02 */ /* 0x002fce0008000f00 */
.L_x_0:
[----:B------:R-:W2:Y:S02]  /*01a0*/  LDCU.64 UR4, c[0x0][0x8b0] ;  /* 0x00011600ff0477ac */ /* 0x000ea40008000a00 */
[----:B--2---:R-:W-:-:S04]  /*01b0*/  UISETP.NE.U32.AND UP0, UPT, UR4, URZ, UPT ;  /* 0x000000ff0400728c */ /* 0x004fc8000bf05070 */
[----:B------:R-:W-:-:S09]  /*01c0*/  UISETP.NE.AND.EX UP0, UPT, UR5, URZ, UPT, UP0 ;  /* 0x000000ff0500728c */ /* 0x000fd2000bf05300 */
[----:B------:R-:W-:Y:S05]  /*01d0*/  BRA.U UP0, `(.L_x_2) ;  /* 0x0000000100287547 */ /* 0x000fea000b800000 */
[----:B------:R-:W2:Y:S02]  /*01e0*/  LDCU.64 UR4, c[0x0][0x8a8] ;  /* 0x00011500ff0477ac */ /* 0x000ea40008000a00 */
[----:B--2---:R-:W-:-:S04]  /*01f0*/  UISETP.NE.U32.AND UP0, UPT, UR4, URZ, UPT ;  /* 0x000000ff0400728c */ /* 0x004fc8000bf05070 */
[----:B------:R-:W-:-:S09]  /*0200*/  UISETP.NE.AND.EX UP0, UPT, UR5, URZ, UPT, UP0 ;  /* 0x000000ff0500728c */ /* 0x000fd2000bf05300 */
[----:B------:R-:W-:Y:S05]  /*0210*/  BRA.U !UP0, `(.L_x_3) ;  /* 0x0000000108107547 */ /* 0x000fea000b800000 */
[----:B------:R-:W2:Y:S01]  /*0220*/  LDC.64 R70, c[0x0][0x8a8] ;  /* 0x00022a00ff467b82 */ /* 0x000ea20000000a00 */
[----:B------:R-:W2:Y:S02]  /*0230*/  LDCU.64 UR4, c[0x0][0x358] ;  /* 0x00006b00ff0477ac */ /* 0x000ea40008000a00 */
[----:B--2---:R2:W5:Y:S01]  /*0240*/  LDG.E R70, desc[UR4][R70.64] ;  /* 0x0000000446467981 */ /* 0x004562000c1e1900 */
[----:B------:R-:W-:Y:S05]  /*0250*/  BRA `(.L_x_2) ;  /* 0x0000000000087947 */ /* 0x000fea0003800000 */
.L_x_3:
[----:B------:R-:W2:Y:S02]  /*0260*/  LDCU UR4, c[0x0][0x8a0] ;  /* 0x00011400ff0477ac */ /* 0x000ea40008000800 */
[----:B--2---:R-:W-:Y:S02]  /*0270*/  MOV R70, UR4 ;  /* 0x0000000400467c02 */ /* 0x004fe40008000f00 */
.L_x_2:
[----:B------:R-:W-:Y:S01]  /*0280*/  IMAD.U32 R0, RZ, RZ, UR13 ;  /* 0x0000000dff007e24 */ /* 0x000fe2000f8e00ff */
[----:B------:R-:W-:Y:S04]  /*0290*/  BSSY.RECONVERGENT B0, `(.L_x_4) ;  /* 0x000000c000007945 */ /* 0x000fe80003800200 */
[C---:B------:R-:W-:Y:S02]  /*02a0*/  ISETP.NE.OR P2, PT, R0.reuse, 0x1, !P1 ;  /* 0x000000010000780c */ /* 0x040fe40004f45670 */
[----:B------:R-:W-:-:S11]  /*02b0*/  ISETP.NE.OR P0, PT, R0, 0x3, !P1 ;  /* 0x000000030000780c */ /* 0x000fd60004f05670 */
[----:B------:R-:W-:Y:S05]  /*02c0*/  @P2 BRA `(.L_x_5) ;  /* 0x0000000000202947 */ /* 0x000fea0003800000 */
[----:B------:R-:W3:Y:S02]  /*02d0*/  LDCU.64 UR4, c[0x0][0x348] ;  /* 0x00006900ff0477ac */ /* 0x000ee40008000a00 */
[----:B---3--:R-:W-:Y:S02]  /*02e0*/  UIADD3 UR6, UP1, UPT, UR4, 0x80, URZ ;  /* 0x0000008004067890 */ /* 0x008fe4000ff3e0ff */
[----:B------:R-:W-:Y:S02]  /*02f0*/  UIADD3 UR4, UP0, UPT, UR4, 0x180, URZ ;  /* 0x0000018004047890 */ /* 0x000fe4000ff1e0ff */
[----:B------:R-:W-:Y:S02]  /*0300*/  UIADD3.X UR7, UPT, UPT, URZ, UR5, URZ, UP1, !UPT ;  /* 0x00000005ff077290 */ /* 0x000fe40008ffe4ff */
[----:B------:R-:W-:-:S07]  /*0310*/  UIADD3.X UR5, UPT, UPT, URZ, UR5, URZ, UP0, !UPT ;  /* 0x00000005ff057290 */ /* 0x000fce00087fe4ff */
[----:B------:R3:W-:Y:S02]  /*0320*/  UTMACCTL.PF [UR6] ;  /* 0x00000000060079b9 */ /* 0x0007e40008040000 */
[----:B------:R3:W-:Y:S02]  /*0330*/  UTMACCTL.PF [UR4] ;  /* 0x00000000040079b9 */ /* 0x0007e40008040000 */
[----:B---3--:R-:W-:Y:S01]  /*0340*/  NOP ;  /* 0x0000000000007918 */ /* 0x008fe20000000000 */
.L_x_5:
[----:B------:R-:W-:Y:S05]  /*0350*/  BSYNC.RECONVERGENT B0 ;  /* 0x0000000000007941 */ /* 0x000fea0003800200 */
.L_x_4:
[----:B------:R-:W-:Y:S04]  /*0360*/  BSSY.RECONVERGENT B0, `(.L_x_6) ;  /* 0x000000a000007945 */ /* 0x000fe80003800200 */
        /* <DEDUP_REMOVED lines=9> */
.L_x_7:
[----:B------:R-:W-:Y:S05]  /*0400*/  BSYNC.RECONVERGENT B0 ;  /* 0x0000000000007941 */ /* 0x000fea0003800200 */
.L_x_6:
[----:B------:R-:W3:Y:S01]  /*0410*/  LDCU.64 UR4, c[0x0][0x888] ;  /* 0x00011100ff0477ac */ /* 0x000ee20008000a00 */
[----:B------:R-:W-:Y:S02]  /*0420*/  UISETP.EQ.U32.AND UP1, UPT, UR8, URZ, UPT ;  /* 0x000000ff0800728c */ /* 0x000fe4000bf22070 */
[----:B------:R-:W-:Y:S02]  /*0430*/  UPLOP3.LUT UP3, UPT, UPT, UPT, UPT, 0x80, 0x8 ;  /* 0x000000000008789c */ /* 0x000fe40003f6f070 */
[----:B---3--:R-:W-:-:S04]  /*0440*/  UISETP.NE.U32.AND UP0, UPT, UR4, URZ, UPT ;  /* 0x000000ff0400728c */ /* 0x008fc8000bf05070 */
[----:B------:R-:W-:-:S04]  /*0450*/  UISETP.NE.AND.EX UP0, UPT, UR5, URZ, UPT, UP0 ;  /* 0x000000ff0500728c */ /* 0x000fc8000bf05300 */
[----:B------:R-:W-:-:S04]  /*0460*/  UISETP.EQ.OR.EX UP2, UPT, UR9, URZ, !UP0, UP1 ;  /* 0x000000ff0900728c */ /* 0x000fc8000c742710 */
[----:B------:R-:W-:-:S06]  /*0470*/  UP2UR UR4, UPR, URZ, 0x4 ;  /* 0x00000004ff047883 */ /* 0x000fcc0008000000 */
[----:B------:R-:W-:Y:S01]  /*0480*/  MOV R160, UR4 ;  /* 0x0000000400a07c02 */ /* 0x000fe20008000f00 */
[----:B------:R-:W-:Y:S06]  /*0490*/  BRA.U !UP2, `(.L_x_8) ;  /* 0x000000010a207547 */ /* 0x000fec000b800000 */
[----:B------:R-:W-:Y:S01]  /*04a0*/  UISETP.NE.U32.AND UP1, UPT, UR8, URZ, UPT ;  /* 0x000000ff0800728c */ /* 0x000fe2000bf25070 */
[----:B-----5:R-:W-:Y:S01]  /*04b0*/  FSETP.NEU.AND P0, PT, R73, RZ, PT ;  /* 0x000000ff4900720b */ /* 0x020fe20003f0d000 */
[----:B------:R-:W-:Y:S02]  /*04c0*/  USEL UR4, URZ, 0xffffffff, UP0 ;  /* 0xffffffffff047887 */ /* 0x000fe40008000000 */
[----:B------:R-:W-:-:S10]  /*04d0*/  UISETP.NE.AND.EX UP1, UPT, UR9, URZ, UPT, UP1 ;  /* 0x000000ff0900728c */ /* 0x000fd4000bf25310 */
[----:B------:R-:W-:Y:S01]  /*04e0*/  VOTEU.ANY UP0, P0 ;  /* 0x0000000000ff7886 */ /* 0x000fe20000000100 */
[----:B------:R-:W-:-:S04]  /*04f0*/  @!UP1 USEL UR4, URZ, 0xffffffff, UP0 ;  /* 0xffffffffff049887 */ /* 0x000fc80008000000 */
[----:B------:R-:W-:-:S04]  /*0500*/  ULOP3.LUT UR4, UR4, 0x1, URZ, 0xc0, !UPT ;  /* 0x0000000104047892 */ /* 0x000fc8000f8ec0ff */
[----:B------:R-:W-:-:S11]  /*0510*/  UISETP.NE.U32.AND UP3, UPT, UR4, 0x1, UPT ;  /* 0x000000010400788c */ /* 0x000fd6000bf65070 */
.L_x_8:
[----:B------:R-:W3:Y:S01]  /*0520*/  SHFL.IDX PT, R0, R159, RZ, 0x1f ;  /* 0x00001fff9f007589 */ /* 0x000ee200000e0000 */
[----:B------:R-:W-:-:S04]  /*0530*/  UISETP.NE.AND UP0, UPT, UR13, 0x2, UPT ;  /* 0x000000020d00788c */ /* 0x000fc8000bf05270 */
[----:B------:R-:W-:Y:S02]  /*0540*/  UISETP.EQ.AND UP1, UPT, UR33, URZ, !UP0 ;  /* 0x000000ff2100728c */ /* 0x000fe4000c722270 */
[----:B------:R-:W-:-:S04]  /*0550*/  USEL UR43, URZ, 0x1, UP0 ;  /* 0x00000001ff2b7887 */ /* 0x000fc80008000000 */
[----:B------:R-:W-:Y:S02]  /*0560*/  PLOP3.LUT P3, PT, P1, PT, UP1, 0x80, 0x8 ;  /* 0x000000000008781c */ /* 0x000fe40000f6f018 */
[----:B---3--:R-:W-:-:S13]  /*0570*/  ISETP.NE.AND P0, PT, R0, RZ, PT ;  /* 0x000000ff0000720c */ /* 0x008fda0003f05270 */
[----:B------:R-:W-:Y:S05]  /*0580*/  @P0 BRA `(.L_x_9) ;  /* 0x00000000004c0947 */ /* 0x000fea0003800000 */
[----:B------:R-:W-:Y:S01]  /*0590*/  UMOV UR4, 0x400 ;  /* 0x0000040000047882 */ /* 0x000fe20000000000 */
[----:B------:R-:W-:Y:S01]  /*05a0*/  UMOV UR8, 0x1 ;  /* 0x0000000100087882 */ /* 0x000fe20000000000 */
[----:B------:R-:W-:Y:S01]  /*05b0*/  UMOV UR6, 0x2 ;  /* 0x0000000200067882 */ /* 0x000fe20000000000 */
[----:B------:R-:W-:Y:S02]  /*05c0*/  ULEA UR4, UR48, UR4, 0x18 ;  /* 0x0000000430047291 */ /* 0x000fe4000f8ec0ff */
[----:B------:R-:W-:-:S04]  /*05d0*/  UIADD3 UR8, UPT, UPT, -UR8, 0x100000, URZ ;  /* 0x0010000008087890 */ /* 0x000fc8000fffe1ff */
[----:B------:R-:W-:Y:S02]  /*05e0*/  USHF.L.U32 UR9, UR8, 0xb, URZ ;  /* 0x0000000b08097899 */ /* 0x000fe400080006ff */
[----:B------:R-:W-:Y:S02]  /*05f0*/  USHF.L.U32 UR8, UR8, 0x1, URZ ;  /* 0x0000000108087899 */ /* 0x000fe400080006ff */
[----:B------:R-:W-:-:S04]  /*0600*/  UIADD3 UR6, UPT, UPT, -UR6, 0x100000, URZ ;  /* 0x0010000006067890 */ /* 0x000fc8000fffe1ff */
[----:B------:R-:W-:Y:S02]  /*0610*/  USHF.L.U32 UR7, UR6, 0xb, URZ ;  /* 0x0000000b06077899 */ /* 0x000fe400080006ff */
[----:B------:R-:W-:Y:S01]  /*0620*/  USHF.L.U32 UR6, UR6, 0x1, URZ ;  /* 0x0000000106067899 */ /* 0x000fe200080006ff */
[----:B------:R-:W-:Y:S01]  /*0630*/  ELECT P0, URZ, PT ;  /* 0x0000000000ff782f */ /* 0x000fe20003800000 */
[----:B------:R-:W3:Y:S02]  /*0640*/  FENCE.VIEW.ASYNC.S ;  /* 0x00000000000073c6 */ /* 0x000ee40000000000 */
[----:B---3--:R3:W4:Y:S08]  /*0650*/  SYNCS.EXCH.64 URZ, [UR4], UR8 ;  /* 0x0000000804ff75b2 */ /* 0x0087300008000100 */
[----:B------:R3:W1:Y:S01]  /*0660*/  SYNCS.EXCH.64 URZ, [UR4+0x18], UR6 ;  /* 0x0000180604ff75b2 */ /* 0x0006620008000100 */
[----:B------:R3:W1:Y:S01]  /*0670*/  SYNCS.EXCH.64 URZ, [UR4+0x8], UR8 ;  /* 0x0000080804ff75b2 */ /* 0x0006620008000100 */
[----:B------:R3:W1:Y:S01]  /*0680*/  SYNCS.EXCH.64 URZ, [UR4+0x20], UR6 ;  /* 0x0000200604ff75b2 */ /* 0x0006620008000100 */
[----:B------:R3:W1:Y:S01]  /*0690*/  SYNCS.EXCH.64 URZ, [UR4+0x10], UR8 ;  /* 0x0000100804ff75b2 */ /* 0x0006620008000100 */
[----:B------:R3:W1:Y:S01]  /*06a0*/  SYNCS.EXCH.64 URZ, [UR4+0x28], UR6 ;  /* 0x0000280604ff75b2 */ /* 0x0006620008000100 */
[----:B------:R-:W-:Y:S01]  /*06b0*/  NOP ;  /* 0x0000000000007918 */ /* 0x000fe20000000000 */
.L_x_9:
[----:B------:R-:W2:Y:S01]  /*06c0*/  SHFL.IDX PT, R0, R159, RZ, 0x1f ;  /* 0x00001fff9f007589 */ /* 0x000ea200000e0000 */
[----:B------:R-:W-:Y:S01]  /*06d0*/  NOP ;  /* 0x0000000000007918 */ /* 0x000fe20000000000 */
[----:B--2---:R-:W-:-:S13]  /*06e0*/  ISETP.NE.AND P0, PT, R0, 0x1, PT ;  /* 0x000000010000780c */ /* 0x004fda0003f05270 */
[----:B------:R-:W-:Y:S05]  /*06f0*/  @P0 BRA `(.L_x_10) ;  /* 0x0000000000440947 */ /* 0x000fea0003800000 */
[----:B---3--:R-:W-:Y:S01]  /*0700*/  UMOV UR4, 0x400 ;  /* 0x0000040000047882 */ /* 0x008fe20000000000 */
        /* <DEDUP_REMOVED lines=10> */
[----:B------:R-:W2:Y:S02]  /*07b0*/  FENCE.VIEW.ASYNC.S ;  /* 0x00000000000073c6 */ /* 0x000ea40000000000 */
[----:B--2---:R2:W3:Y:S08]  /*07c0*/  SYNCS.EXCH.64 URZ, [UR4+0x30], UR8 ;  /* 0x0000300804ff75b2 */ /* 0x0044f00008000100 */
[----:B------:R2:W1:Y:S01]  /*07d0*/  SYNCS.EXCH.64 URZ, [UR4+0x40], UR6 ;  /* 0x0000400604ff75b2 */ /* 0x0004620008000100 */
[----:B------:R2:W1:Y:S01]  /*07e0*/  SYNCS.EXCH.64 URZ, [UR4+0x38], UR8 ;  /* 0x0000380804ff75b2 */ /* 0x0004620008000100 */
[----:B------:R2:W1:Y:S01]  /*07f0*/  SYNCS.EXCH.64 URZ, [UR4+0x48], UR6 ;  /* 0x0000480604ff75b2 */ /* 0x0004620008000100 */
[----:B------:R-:W-:Y:S01]  /*0800*/  NOP ;  /* 0x0000000000007918 */ /* 0x000fe20000000000 */
.L_x_10:
[----:B------:R-:W4:Y:S01]  /*0810*/  SHFL.IDX PT, R0, R159, RZ, 0x1f ;  /* 0x00001fff9f007589 */ /* 0x000f2200000e0000 */
[----:B------:R-:W-:Y:S01]  /*0820*/  NOP ;  /* 0x0000000000007918 */ /* 0x000fe20000000000 */
[----:B----4-:R-:W-:-:S13]  /*0830*/  ISETP.NE.AND P0, PT, R0, 0x3, PT ;  /* 0x000000030000780c */ /* 0x010fda0003f05270 */
[----:B------:R-:W-:Y:S05]  /*0840*/  @P0 BRA `(.L_x_11) ;  /* 0x00000000002c0947 */ /* 0x000fea0003800000 */
[----:B--23--:R-:W-:Y:S01]  /*0850*/  UMOV UR6, 0x400 ;  /* 0x0000040000067882 */ /* 0x00cfe20000000000 */
[----:B------:R-:W-:Y:S01]  /*0860*/  UMOV UR4, 0x20 ;  /* 0x0000002000047882 */ /* 0x000fe20000000000 */
[----:B------:R-:W-:Y:S02]  /*0870*/  ULEA UR6, UR48, UR6, 0x18 ;  /* 0x0000000630067291 */ /* 0x000fe4000f8ec0ff */
[----:B------:R-:W-:-:S04]  /*0880*/  UIADD3 UR4, UPT, UPT, -UR4, 0x100000, URZ ;  /* 0x0010000004047890 */ /* 0x000fc8000fffe1ff */
[----:B------:R-:W-:Y:S02]  /*0890*/  USHF.L.U32 UR5, UR4, 0xb, URZ ;  /* 0x0000000b04057899 */ /* 0x000fe400080006ff */
[----:B------:R-:W-:Y:S01]  /*08a0*/  USHF.L.U32 UR4, UR4, 0x1, URZ ;  /* 0x0000000104047899 */ /* 0x000fe200080006ff */
[----:B------:R-:W-:Y:S01]  /*08b0*/  ELECT P0, URZ, PT ;  /* 0x0000000000ff782f */ /* 0x000fe20003800000 */
[----:B------:R-:W2:Y:S10]  /*08c0*/  FENCE.VIEW.ASYNC.S ;  /* 0x00000000000073c6 */ /* 0x000eb40000000000 */
[----:B--2---:R4:W2:Y:S01]  /*08d0*/  SYNCS.EXCH.64 URZ, [UR6+0x50], UR4 ;  /* 0x0000500406ff75b2 */ /* 0x0048a20008000100 */
[----:B------:R4:W3:Y:S02]  /*08e0*/  SYNCS.EXCH.64 URZ, [UR6+0x58], UR4 ;  /* 0x0000580406ff75b2 */ /* 0x0008e40008000100 */
[----:B----4-:R-:W-:Y:S01]  /*08f0*/  NOP ;  /* 0x0000000000007918 */ /* 0x010fe20000000000 */
.L_x_11:
[----:B------:R-:W4:Y:S01]  /*0900*/  SHFL.IDX PT, R0, R159, RZ, 0x1f ;  /* 0x00001fff9f007589 */ /* 0x000f2200000e0000 */
[----:B------:R-:W-:Y:S01]  /*0910*/  NOP ;  /* 0x0000000000007918 */ /* 0x000fe20000000000 */
[----:B----4-:R-:W-:-:S13]  /*0920*/  ISETP.NE.AND P0, PT, R0, 0x4, PT ;  /* 0x000000040000780c */ /* 0x010fda0003f05270 */
[----:B------:R-:W-:Y:S05]  /*0930*/  @P0 BRA `(.L_x_12) ;  /* 0x0000000000480947 */ /* 0x000fea0003800000 */
[----:B--23--:R-:W-:Y:S01]  /*0940*/  UMOV UR4, 0x3a0 ;  /* 0x000003a000047882 */ /* 0x00cfe20000000000 */
[----:B------:R-:W-:Y:S01]  /*0950*/  UMOV UR6, 0x400 ;  /* 0x0000040000067882 */ /* 0x000fe20000000000 */
[----:B------:R-:W-:Y:S01]  /*0960*/  USEL UR4, UR4, 0x320, UP3 ;  /* 0x0000032004047887 */ /* 0x000fe20009800000 */
        /* <DEDUP_REMOVED lines=10> */
[----:B--2---:R4:W2:Y:S08]  /*0a10*/  SYNCS.EXCH.64 URZ, [UR6+0x60], UR8 ;  /* 0x0000600806ff75b2 */ /* 0x0048b00008000100 */
[----:B------:R4:W3:Y:S01]  /*0a20*/  SYNCS.EXCH.64 URZ, [UR6+0x70], UR4 ;  /* 0x0000700406ff75b2 */ /* 0x0008e20008000100 */
[----:B------:R4:W1:Y:S01]  /*0a30*/  SYNCS.EXCH.64 URZ, [UR6+0x68], UR8 ;  /* 0x0000680806ff75b2 */ /* 0x0008620008000100 */
[----:B------:R4:W1:Y:S02]  /*0a40*/  SYNCS.EXCH.64 URZ, [UR6+0x78], UR4 ;  /* 0x0000780406ff75b2 */ /* 0x0008640008000100 */
[----:B----4-:R-:W-:Y:S01]  /*0a50*/  NOP ;  /* 0x0000000000007918 */ /* 0x010fe20000000000 */
.L_x_12:
[----:B------:R-:W4:Y:S01]  /*0a60*/  SHFL.IDX PT, R0, R159, RZ, 0x1f ;  /* 0x00001fff9f007589 */ /* 0x000f2200000e0000 */
[----:B------:R-:W-:Y:S01]  /*0a70*/  NOP ;  /* 0x0000000000007918 */ /* 0x000fe20000000000 */
[----:B----4-:R-:W-:-:S13]  /*0a80*/  ISETP.NE.AND P0, PT, R0, 0x5, PT ;  /* 0x000000050000780c */ /* 0x010fda0003f05270 */
[----:B------:R-:W-:Y:S05]  /*0a90*/  @P0 BRA `(.L_x_13) ;  /* 0x0000000000540947 */ /* 0x000fea0003800000 */
[----:B--23--:R-:W-:Y:S01]  /*0aa0*/  UMOV UR4, 0x400 ;  /* 0x0000040000047882 */ /* 0x00cfe20000000000 */
        /* <DEDUP_REMOVED lines=14> */
[----:B------:R4:W1:Y:S01]  /*0b90*/  SYNCS.EXCH.64 URZ, [UR4+0xa8], UR8 ;  /* 0x0000a80804ff75b2 */ /* 0x0008620008000100 */
[----:B------:R4:W1:Y:S01]  /*0ba0*/  SYNCS.EXCH.64 URZ, [UR4+0x90], UR6 ;  /* 0x0000900604ff75b2 */ /* 0x0008620008000100 */
[----:B------:R4:W1:Y:S01]  /*0bb0*/  SYNCS.EXCH.64 URZ, [UR4+0xb0], UR8 ;  /* 0x0000b00804ff75b2 */ /* 0x0008620008000100 */
[----:B------:R4:W1:Y:S01]  /*0bc0*/  SYNCS.EXCH.64 URZ, [UR4+0x98], UR6 ;  /* 0x0000980604ff75b2 */ /* 0x0008620008000100 */
[----:B------:R4:W1:Y:S02]  /*0bd0*/  SYNCS.EXCH.64 URZ, [UR4+0xb8], UR8 ;  /* 0x0000b80804ff75b2 */ /* 0x0008640008000100 */
[----:B----4-:R-:W-:Y:S01]  /*0be0*/  NOP ;  /* 0x0000000000007918 */ /* 0x010fe20000000000 */
.L_x_13:
[----:B------:R-:W4:Y:S01]  /*0bf0*/  SHFL.IDX PT, R0, R159, RZ, 0x1f ;  /* 0x00001fff9f007589 */ /* 0x000f2200000e0000 */
[----:B------:R-:W-:Y:S01]  /*0c00*/  ISETP.NE.OR P1, PT, RZ, UR13, !P1 ;  /* 0x0000000dff007c0c */ /* 0x000fe2000cf25670 */
        /* <DEDUP_REMOVED lines=12> */
[----:B------:R4:W3:Y:S01]  /*0cd0*/  SYNCS.EXCH.64 URZ, [UR4+0xd0], UR6 ;  /* 0x0000d00604ff75b2 */ /* 0x0008e20008000100 */
[----:B------:R4:W1:Y:S01]  /*0ce0*/  SYNCS.EXCH.64 URZ, [UR4+0xc8], UR6 ;  /* 0x0000c80604ff75b2 */ /* 0x0008620008000100 */
[----:B------:R4:W1:Y:S02]  /*0cf0*/  SYNCS.EXCH.64 URZ, [UR4+0xd8], UR6 ;  /* 0x0000d80604ff75b2 */ /* 0x0008640008000100 */
[----:B----4-:R-:W-:Y:S01]  /*0d00*/  NOP ;  /* 0x0000000000007918 */ /* 0x010fe20000000000 */
.L_x_14:
[----:B------:R-:W-:Y:S01]  /*0d10*/  VOTEU.ALL UP0, P1 ;  /* 0x0000000000ff7886 */ /* 0x000fe20000800000 */
[----:B--23--:R-:W-:Y:S01]  /*0d20*/  UMOV UR4, 0x20 ;  /* 0x0000002000047882 */ /* 0x00cfe20000000000 */
[----:B------:R-:W2:Y:S01]  /*0d30*/  LDCU UR7, c[0x0][0x36c] ;  /* 0x00006d80ff0777ac */ /* 0x000ea20008000800 */
[----:B------:R-:W-:Y:S01]  /*0d40*/  NOP ;  /* 0x0000000000007918 */ /* 0x000fe20000000000 */
[----:B------:R-:W-:Y:S01]  /*0d50*/  LOP3.LUT R0, R170, 0x1f, RZ, 0xc0, !PT ;  /* 0x0000001faa007812 */ /* 0x000fe200078ec0ff */
[----:B------:R-:W-:Y:S01]  /*0d60*/  @!UP0 UMOV UR6, 0x400 ;  /* 0x0000040000068882 */ /* 0x000fe20000000000 */
[----:B------:R-:W-:-:S04]  /*0d70*/  @!UP0 UIADD3 UR4, UPT, UPT, -UR4, 0x100000, URZ ;  /* 0x0010000004048890 */ /* 0x000fc8000fffe1ff */
[----:B------:R-:W-:Y:S02]  /*0d80*/  @!UP0 USHF.L.U32 UR5, UR4, 0xb, URZ ;  /* 0x0000000b04058899 */ /* 0x000fe400080006ff */
[----:B------:R-:W-:Y:S02]  /*0d90*/  @!UP0 USHF.L.U32 UR4, UR4, 0x1, URZ ;  /* 0x0000000104048899 */ /* 0x000fe400080006ff */
[----:B------:R-:W-:Y:S01]  /*0da0*/  @!UP0 ULEA UR6, UR48, UR6, 0x18 ;  /* 0x0000000630068291 */ /* 0x000fe2000f8ec0ff */
[----:B------:R-:W-:Y:S01]  /*0db0*/  VOTEU.ALL UP0, P1 ;  /* 0x0000000000ff7886 */ /* 0x000fe20000800000 */
[----:B------:R-:W-:Y:S02]  /*0dc0*/  UISETP.NE.AND UP4, UPT, UR13, URZ, UPT ;  /* 0x000000ff0d00728c */ /* 0x000fe4000bf85270 */
[----:B--2---:R-:W-:Y:S01]  /*0dd0*/  UISETP.EQ.U32.AND UP5, UPT, UR7, 0x1, UPT ;  /* 0x000000010700788c */ /* 0x004fe2000bfa2070 */
[----:B------:R-:W2:Y:S07]  /*0de0*/  FENCE.VIEW.ASYNC.S ;  /* 0x00000000000073c6 */ /* 0x000eae0000000000 */
[----:B--2---:R2:W3:Y:S01]  /*0df0*/  @!UP0 SYNCS.EXCH.64 URZ, [UR6+0xe0], UR4 ;  /* 0x0000e00406ff85b2 */ /* 0x0044e20008000100 */
[----:B------:R-:W-:Y:S05]  /*0e00*/  BRA.U !UP5, `(.L_x_15) ;  /* 0x000000010d087547 */ /* 0x000fea000b800000 */
[----:B-1-3--:R-:W-:Y:S01]  /*0e10*/  UCGABAR_ARV ;  /* 0x00000000000079c7 */ /* 0x00afe20008000000 */
[----:B------:R-:W-:Y:S05]  /*0e20*/  BRA `(.L_x_16) ;  /* 0x0000000000047947 */ /* 0x000fea0003800000 */
.L_x_15:
[----:B-1-3--:R-:W-:Y:S01]  /*0e30*/  NOP ;  /* 0x0000000000007918 */ /* 0x00afe20000000000 */
.L_x_16:
[----:B------:R-:W1:Y:S01]  /*0e40*/  S2UR UR21, SR_CTAID.X ;  /* 0x00000000001579c3 */ /* 0x000e620000002500 */
[----:B------:R-:W-:-:S05]  /*0e50*/  CS2R.32 R3, SR_CgaSize ;  /* 0x0000000000037805 */ /* 0x000fca0000008a00 */
[----:B------:R-:W-:-:S05]  /*0e60*/  IMAD R3, R3, -0xa0, RZ ;  /* 0xffffff6003037824 */ /* 0x000fca00078e02ff */
[----:B--2---:R-:W-:-:S14]  /*0e70*/  R2UR UR5, R3 ;  /* 0x00000000030572ca */ /* 0x004fdc00000e0000 */
[----:B------:R-:W2:Y:S01]  /*0e80*/  LDCU UR5, c[0x0][UR5+0x2b0] ;  /* 0x00005600050577ac */ /* 0x000ea20008000800 */
[----:B------:R-:W-:-:S05]  /*0e90*/  CS2R.32 R3, SR_CgaSize ;  /* 0x0000000000037805 */ /* 0x000fca0000008a00 */
[----:B------:R-:W-:-:S05]  /*0ea0*/  IMAD R3, R3, -0xa0, RZ ;  /* 0xffffff6003037824 */ /* 0x000fca00078e02ff */
[----:B------:R-:W-:-:S14]  /*0eb0*/  R2UR UR4, R3 ;  /* 0x00000000030472ca */ /* 0x000fdc00000e0000 */
[----:B------:R-:W3:Y:S01]  /*0ec0*/  LDCU UR4, c[0x0][UR4+0x2b4] ;  /* 0x00005680040477ac */ /* 0x000ee20008000800 */
[----:B------:R-:W4:Y:S01]  /*0ed0*/  S2UR UR7, SR_CTAID.Y ;  /* 0x00000000000779c3 */ /* 0x000f220000002600 */
[----:B------:R-:W3:Y:S01]  /*0ee0*/  LDCU UR18, c[0x0][0xb24] ;  /* 0x00016480ff1277ac */ /* 0x000ee20008000800 */
[----:B------:R-:W-:-:S05]  /*0ef0*/  CS2R.32 R3, SR_CgaSize ;  /* 0x0000000000037805 */ /* 0x000fca0000008a00 */
[----:B------:R-:W-:-:S05]  /*0f00*/  IMAD R3, R3, -0xa0, RZ ;  /* 0xffffff6003037824 */ /* 0x000fca00078e02ff */
[----:B------:R-:W-:-:S14]  /*0f10*/  R2UR UR62, R3 ;  /* 0x00000000033e72ca */ /* 0x000fdc00000e0000 */
[----:B------:R-:W3:Y:S01]  /*0f20*/  LDCU UR62, c[0x0][UR62+0x2a0] ;  /* 0x000054003e3e77ac */ /* 0x000ee20008000800 */
[----:B------:R-:W1:Y:S01]  /*0f30*/  S2UR UR36, SR_CTAID.Z ;  /* 0x00000000002479c3 */ /* 0x000e620000002700 */
[----:B------:R-:W-:-:S05]  /*0f40*/  CS2R.32 R3, SR_CgaSize ;  /* 0x0000000000037805 */ /* 0x000fca0000008a00 */
[----:B------:R-:W-:-:S05]  /*0f50*/  IMAD R3, R3, -0xa0, RZ ;  /* 0xffffff6003037824 */ /* 0x000fca00078e02ff */
[----:B------:R-:W-:-:S14]  /*0f60*/  R2UR UR59, R3 ;  /* 0x00000000033b72ca */ /* 0x000fdc00000e0000 */
[----:B------:R-:W3:Y:S01]  /*0f70*/  LDCU UR59, c[0x0][UR59+0x2a4] ;  /* 0x000054803b3b77ac */ /* 0x000ee20008000800 */
[----:B------:R-:W-:Y:S02]  /*0f80*/  UISETP.GT.U32.AND UP0, UPT, UR33, 0xffff, UPT ;  /* 0x0000ffff2100788c */ /* 0x000fe4000bf04070 */
[----:B------:R-:W-:Y:S01]  /*0f90*/  USHF.L.U32 UR28, UR48, 0xb, URZ ;  /* 0x0000000b301c7899 */ /* 0x000fe200080006ff */
[----:B-1----:R-:W-:Y:S01]  /*0fa0*/  I2FP.F32.U32 R3, UR21 ;  /* 0x0000001500037c45 */ /* 0x002fe20008201000 */
[----:B------:R-:W-:Y:S01]  /*0fb0*/  UMOV UR29, 0x5 ;  /* 0x00000005001d7882 */ /* 0x000fe20000000000 */
[----:B------:R-:W1:Y:S03]  /*0fc0*/  LDCU UR42, c[0x0][0xb24] ;  /* 0x00016480ff2a77ac */ /* 0x000e660008000800 */
[----:B--2---:R-:W-:Y:S01]  /*0fd0*/  FMUL R3, R3, UR5 ;  /* 0x0000000503037c20 */ /* 0x004fe20008400000 */
[----:B------:R-:W-:Y:S01]  /*0fe0*/  USEL UR5, UR33, 0xffff, !UP0 ;  /* 0x0000ffff21057887 */ /* 0x000fe2000c000000 */
[----:B----4-:R-:W-:Y:S01]  /*0ff0*/  I2FP.F32.U32 R2, UR7 ;  /* 0x0000000700027c45 */ /* 0x010fe20008201000 */
[----:B------:R-:W2:Y:S03]  /*1000*/  LDCU UR23, c[0x0][0xb30] ;  /* 0x00016600ff1777ac */ /* 0x000ea60008000800 */
[----:B------:R-:W4:Y:S01]  /*1010*/  F2I.U32.TRUNC.NTZ R3, R3 ;  /* 0x0000000300037305 */ /* 0x000f22000020f000 */
[----:B---3--:R-:W-:Y:S01]  /*1020*/  FMUL R2, R2, UR4 ;  /* 0x0000000402027c20 */ /* 0x008fe20008400000 */
[----:B------:R-:W-:-:S02]  /*1030*/  ULOP3.LUT UR19, UR5, 0xffff, URZ, 0xc0, !UPT ;  /* 0x0000ffff05137892 */ /* 0x000fc4000f8ec0ff */
[----:B------:R-:W-:Y:S01]  /*1040*/  UISETP.GE.AND UP2, UPT, UR18, 0x1, UPT ;  /* 0x000000011200788c */ /* 0x000fe2000bf46270 */
[----:B------:R-:W-:-:S03]  /*1050*/  UMOV UR20, UR7 ;  /* 0x0000000700147c82 */ /* 0x000fc60008000000 */
[----:B------:R-:W3:Y:S01]  /*1060*/  F2I.U32.TRUNC.NTZ R2, R2 ;  /* 0x0000000200027305 */ /* 0x000ee2000020f000 */
[----:B------:R-:W-:Y:S01]  /*1070*/  UMOV UR16, UR21 ;  /* 0x0000001500107c82 */ /* 0x000fe20008000000 */
[----:B----4-:R-:W-:Y:S02]  /*1080*/  R2UR UR4, R3 ;  /* 0x00000000030472ca */ /* 0x010fe400000e0000 */
[----:B------:R-:W-:Y:S02]  /*1090*/  PRMT R3, RZ, 0x7610, R3 ;  /* 0x00007610ff037816 */ /* 0x000fe40000000003 */
[----:B---3--:R-:W-:Y:S02]  /*10a0*/  R2UR UR6, R2 ;  /* 0x00000000020672ca */ /* 0x008fe400000e0000 */
[----:B------:R-:W-:-:S07]  /*10b0*/  PRMT R2, RZ, 0x7610, R2 ;  /* 0x00007610ff027816 */ /* 0x000fce0000000002 */
[----:B------:R-:W-:-:S04]  /*10c0*/  UIADD3 UR5, UPT, UPT, -UR4, URZ, URZ ;  /* 0x000000ff04057290 */ /* 0x000fc8000fffe1ff */
[----:B------:R-:W-:Y:S02]  /*10d0*/  UIMAD UR62, UR62, UR5, UR21 ;  /* 0x000000053e3e72a4 */ /* 0x000fe4000f8e0215 */
[----:B------:R-:W-:-:S04]  /*10e0*/  UIADD3 UR4, UPT, UPT, -UR6, URZ, URZ ;  /* 0x000000ff06047290 */ /* 0x000fc8000fffe1ff */
[----:B------:R-:W-:Y:S01]  /*10f0*/  UIMAD UR59, UR59, UR4, UR7 ;  /* 0x000000043b3b72a4 */ /* 0x000fe2000f8e0207 */
[----:B-12---:R-:W-:Y:S11]  /*1100*/  BRA.U UP4, `(.L_x_17) ;  /* 0x00000001043c7547 */ /* 0x006ff6000b800000 */
[----:B------:R-:W-:Y:S02]  /*1110*/  UISETP.GT.U32.AND UP0, UPT, UR62, 0x1, UPT ;  /* 0x000000013e00788c */ /* 0x000fe4000bf04070 */
[----:B------:R-:W-:Y:S02]  /*1120*/  ULOP3.LUT UR4, UR62, 0xfffffffe, URZ, 0xc0, !UPT ;  /* 0xfffffffe3e047892 */ /* 0x000fe4000f8ec0ff */
[----:B------:R-:W-:Y:S02]  /*1130*/  UISETP.NE.AND UP1, UPT, UR59, URZ, UP0 ;  /* 0x000000ff3b00728c */ /* 0x000fe40008725270 */
[----:B------:R-:W-:Y:S02]  /*1140*/  UISETP.NE.AND UP0, UPT, UR59, 0x1, UP0 ;  /* 0x000000013b00788c */ /* 0x000fe40008705270 */
[----:B------:R-:W-:Y:S02]  /*1150*/  USEL UR7, URZ, 0x1, UP1 ;  /* 0x00000001ff077887 */ /* 0x000fe40008800000 */
[----:B------:R-:W-:-:S02]  /*1160*/  USEL UR6, URZ, 0x4, UP0 ;  /* 0x00000004ff067887 */ /* 0x000fc40008000000 */
[----:B------:R-:W-:Y:S02]  /*1170*/  USEL UR5, URZ, 0x2, UP1 ;  /* 0x00000002ff057887 */ /* 0x000fe40008800000 */
[----:B------:R-:W-:Y:S02]  /*1180*/  ULEA UR4, UR59, UR4, 0x1 ;  /* 0x000000043b047291 */ /* 0x000fe4000f8e08ff */
[----:B------:R-:W-:Y:S02]  /*1190*/  USEL UR8, URZ, 0x8, UP0 ;  /* 0x00000008ff087887 */ /* 0x000fe40008000000 */
[----:B------:R-:W-:-:S03]  /*11a0*/  UIADD3 UR5, UPT, UPT, UR5, UR6, UR7 ;  /* 0x0000000605057290 */ /* 0x000fc6000fffe007 */
[----:B------:R-:W-:Y:S01]  /*11b0*/  UMOV UR6, 0x3 ;  /* 0x0000000300067882 */ /* 0x000fe20000000000 */
[----:B------:R-:W-:Y:S02]  /*11c0*/  UIADD3 UR5, UPT, UPT, UR5, UR8, URZ ;  /* 0x0000000805057290 */ /* 0x000fe4000fffe0ff */
[----:B------:R-:W-:-:S04]  /*11d0*/  USHF.L.U32 UR4, UR6, UR4, URZ ;  /* 0x0000000406047299 */ /* 0x000fc800080006ff */
[----:B------:R-:W-:Y:S02]  /*11e0*/  MOV R3, UR5 ;  /* 0x0000000500037c02 */ /* 0x000fe40008000f00 */
[----:B------:R-:W-:Y:S02]  /*11f0*/  MOV R2, UR4 ;  /* 0x0000000400027c02 */ /* 0x000fe40008000f00 */
.L_x_17:
[----:B------:R-:W-:Y:S05]  /*1200*/  BRA.U !UP2, `(.L_x_18) ;  /* 0x000000010ad07547 */ /* 0x000fea000b800000 */
[----:B------:R-:W1:Y:S01]  /*1210*/  LDCU.128 UR24, c[0x0][0xb10] ;  /* 0x00016200ff1877ac */ /* 0x000e620008000c00 */
[----:B------:R-:W2:Y:S01]  /*1220*/  LDCU UR12, c[0x0][0x370] ;  /* 0x00006e00ff0c77ac */ /* 0x000ea20008000800 */
[----:B------:R-:W3:Y:S01]  /*1230*/  LDCU UR5, c[0x0][0x374] ;  /* 0x00006e80ff0577ac */ /* 0x000ee20008000800 */
[----:B------:R-:W4:Y:S01]  /*1240*/  LDCU UR22, c[0x0][0xb0c] ;  /* 0x00016180ff1677ac */ /* 0x000f220008000800 */
[----:B------:R-:W4:Y:S01]  /*1250*/  LDCU UR4, c[0x0][0xb20] ;  /* 0x00016400ff0477ac */ /* 0x000f220008000800 */
[----:B------:R-:W4:Y:S01]  /*1260*/  LDCU.64 UR16, c[0x0][0xb28] ;  /* 0x00016500ff1077ac */ /* 0x000f220008000a00 */
[----:B-1----:R-:W-:Y:S02]  /*1270*/  UISETP.NE.AND UP0, UPT, UR26, 0x1, UPT ;  /* 0x000000011a00788c */ /* 0x002fe4000bf05270 */
[----:B---3--:R-:W-:Y:S02]  /*1280*/  UIMAD.WIDE.U32 UR6, UR5, UR27, URZ ;  /* 0x0000001b050672a5 */ /* 0x008fe4000f8e00ff */
[----:B--2---:R-:W-:-:S02]  /*1290*/  UIMAD.WIDE.U32 UR8, UR12, UR24, URZ ;  /* 0x000000180c0872a5 */ /* 0x004fc4000f8e00ff */
[----:B----4-:R-:W-:Y:S02]  /*12a0*/  UISETP.NE.AND UP1, UPT, UR22, 0x1, UPT ;  /* 0x000000011600788c */ /* 0x010fe4000bf25270 */
[----:B------:R-:W-:Y:S01]  /*12b0*/  UISETP.NE.AND UP2, UPT, UR18, 0x1, UPT ;  /* 0x000000011200788c */ /* 0x000fe2000bf45270 */
[----:B------:R-:W-:Y:S02]  /*12c0*/  UMOV UR6, UR7 ;  /* 0x0000000700067c82 */ /* 0x000fe40008000000 */
[----:B------:R-:W-:Y:S01]  /*12d0*/  UMOV UR8, UR9 ;  /* 0x0000000900087c82 */ /* 0x000fe20008000000 */
[----:B------:R-:W-:Y:S02]  /*12e0*/  @UP0 USHF.R.U32.HI UR5, URZ, UR4, UR6 ;  /* 0x00000004ff050299 */ /* 0x000fe40008011606 */
[----:B------:R-:W-:Y:S02]  /*12f0*/  UIMAD.WIDE.U32 UR14, UR20, UR27, URZ ;  /* 0x0000001b140e72a5 */ /* 0x000fe4000f8e00ff */
[----:B------:R-:W-:-:S02]  /*1300*/  UIMAD.WIDE.U32 UR6, UR5, UR16, URZ ;  /* 0x00000010050672a5 */ /* 0x000fc4000f8e00ff */
[----:B------:R-:W-:Y:S02]  /*1310*/  @UP1 USHF.R.U32.HI UR12, URZ, UR25, UR8 ;  /* 0x00000019ff0c1299 */ /* 0x000fe40008011608 */
[----:B------:R-:W-:Y:S02]  /*1320*/  UIMAD.WIDE.U32 UR10, UR21, UR24, URZ ;  /* 0x00000018150a72a5 */ /* 0x000fe4000f8e00ff */
[----:B------:R-:W-:Y:S01]  /*1330*/  UIMAD.WIDE.U32 UR8, UR12, UR16, URZ ;  /* 0x000000100c0872a5 */ /* 0x000fe2000f8e00ff */
[----:B------:R-:W-:Y:S01]  /*1340*/  UMOV UR14, UR15 ;  /* 0x0000000f000e7c82 */ /* 0x000fe20008000000 */
[----:B------:R-:W-:Y:S01]  /*1350*/  UMOV UR6, UR7 ;  /* 0x0000000700067c82 */ /* 0x000fe20008000000 */
[----:B------:R-:W-:Y:S02]  /*1360*/  USHF.R.U32.HI UR14, URZ, UR4, UR14 ;  /* 0x00000004ff0e7299 */ /* 0x000fe4000801160e */
[----:B------:R-:W-:Y:S01]  /*1370*/  @UP2 USHF.R.U32.HI UR5, URZ, UR17, UR6 ;  /* 0x00000011ff052299 */ /* 0x000fe20008011606 */
[----:B------:R-:W-:-:S02]  /*1380*/  UMOV UR10, UR11 ;  /* 0x0000000b000a7c82 */ /* 0x000fc40008000000 */
[----:B------:R-:W-:Y:S01]  /*1390*/  UMOV UR6, UR9 ;  /* 0x0000000900067c82 */ /* 0x000fe20008000000 */
[----:B------:R-:W-:Y:S02]  /*13a0*/  USHF.R.U32.HI UR10, URZ, UR25, UR10 ;  /* 0x00000019ff0a7299 */ /* 0x000fe4000801160a */
[----:B------:R-:W-:Y:S02]  /*13b0*/  @UP2 USHF.R.U32.HI UR12, URZ, UR17, UR6 ;  /* 0x00000011ff0c2299 */ /* 0x000fe40008011606 */
[----:B------:R-:W-:Y:S02]  /*13c0*/  USEL UR4, UR20, UR14, !UP0 ;  /* 0x0000000e14047287 */ /* 0x000fe4000c000000 */
[----:B------:R-:W-:Y:S02]  /*13d0*/  UIMAD UR6, UR5, UR18, URZ ;  /* 0x00000012050672a4 */ /* 0x000fe4000f8e02ff */
[----:B------:R-:W-:Y:S02]  /*13e0*/  USEL UR5, UR21, UR10, !UP1 ;  /* 0x0000000a15057287 */ /* 0x000fe4000c800000 */
[----:B------:R-:W-:-:S02]  /*13f0*/  UIMAD UR8, UR12, UR18, URZ ;  /* 0x000000120c0872a4 */ /* 0x000fc4000f8e02ff */
[----:B------:R-:W-:Y:S02]  /*1400*/  UISETP.GE.AND UP0, UPT, UR4, UR6, UPT ;  /* 0x000000060400728c */ /* 0x000fe4000bf06270 */
[----:B------:R-:W-:Y:S02]  /*1410*/  UIMAD.WIDE.U32 UR6, UR4, UR16, URZ ;  /* 0x00000010040672a5 */ /* 0x000fe4000f8e00ff */
[----:B------:R-:W-:Y:S02]  /*1420*/  UISETP.GE.OR UP0, UPT, UR5, UR8, UP0 ;  /* 0x000000080500728c */ /* 0x000fe40008706670 */
[----:B------:R-:W-:Y:S02]  /*1430*/  UIMAD.WIDE.U32 UR8, UR5, UR16, URZ ;  /* 0x00000010050872a5 */ /* 0x000fe4000f8e00ff */
[----:B------:R-:W-:Y:S02]  /*1440*/  USHF.R.U32.HI UR7, URZ, UR17, UR7 ;  /* 0x00000011ff077299 */ /* 0x000fe40008011607 */
[----:B------:R-:W-:-:S02]  /*1450*/  UIADD3 UR10, UPT, UPT, -UR4, URZ, URZ ;  /* 0x000000ff040a7290 */ /* 0x000fc4000fffe1ff */
[----:B------:R-:W-:Y:S02]  /*1460*/  USEL UR7, UR4, UR7, !UP2 ;  /* 0x0000000704077287 */ /* 0x000fe4000d000000 */
[----:B------:R-:W-:Y:S01]  /*1470*/  UIADD3 UR16, UPT, UPT, -UR5, URZ, URZ ;  /* 0x000000ff05107290 */ /* 0x000fe2000fffe1ff */
[----:B------:R-:W-:Y:S01]  /*1480*/  @!UP0 UMOV UR6, UR9 ;  /* 0x0000000900068c82 */ /* 0x000fe20008000000 */
[----:B------:R-:W-:Y:S02]  /*1490*/  UIADD3 UR8, UPT, UPT, -UR7, URZ, URZ ;  /* 0x000000ff07087290 */ /* 0x000fe4000fffe1ff */
[----:B------:R-:W-:Y:S02]  /*14a0*/  @!UP0 USHF.R.U32.HI UR6, URZ, UR17, UR6 ;  /* 0x00000011ff068299 */ /* 0x000fe40008011606 */
[----:B------:R-:W-:Y:S02]  /*14b0*/  UIMAD UR8, UR18, UR8, UR4 ;  /* 0x00000008120872a4 */ /* 0x000fe4000f8e0204 */
[----:B------:R-:W-:-:S02]  /*14c0*/  @!UP0 USEL UR6, UR5, UR6, !UP2 ;  /* 0x0000000605068287 */ /* 0x000fc4000d000000 */
[----:B------:R-:W-:Y:S02]  /*14d0*/  UIMAD UR20, UR26, UR10, UR20 ;  /* 0x0000000a1a1472a4 */ /* 0x000fe4000f8e0214 */
[----:B------:R-:W-:Y:S02]  /*14e0*/  @!UP0 UIADD3 UR7, UPT, UPT, UR7, -UR6, URZ ;  /* 0x8000000607078290 */ /* 0x000fe4000fffe0ff */
[----:B------:R-:W-:Y:S02]  /*14f0*/  @!UP0 UIMAD UR6, UR8, UR12, UR6 ;  /* 0x0000000c080682a4 */ /* 0x000fe4000f8e0206 */
[----:B------:R-:W-:Y:S02]  /*1500*/  @!UP0 UIMAD UR4, UR7, UR18, UR5 ;  /* 0x00000012070482a4 */ /* 0x000fe4000f8e0205 */
[----:B------:R-:W-:Y:S02]  /*1510*/  UIMAD UR16, UR22, UR16, UR21 ;  /* 0x00000010161072a4 */ /* 0x000fe4000f8e0215 */
[----:B------:R-:W-:Y:S01]  /*1520*/  UIMAD UR20, UR4, UR26, UR20 ;  /* 0x0000001a041472a4 */ /* 0x000fe2000f8e0214 */
[----:B------:R-:W-:-:S02]  /*1530*/  @!UP0 UMOV UR5, UR6 ;  /* 0x0000000600058c82 */ /* 0x000fc40008000000 */
[----:B------:R-:W-:-:S12]  /*1540*/  UIMAD UR16, UR5, UR22, UR16 ;  /* 0x00000016051072a4 */ /* 0x000fd8000f8e0210 */
.L_x_18:
[----:B------:R-:W-:Y:S02]  /*1550*/  UISETP.NE.AND UP1, UPT, UR23, 0x1, UPT ;  /* 0x000000011700788c */ /* 0x000fe4000bf25270 */
[----:B------:R-:W-:Y:S02]  /*1560*/  UISETP.NE.AND UP0, UPT, UR13, 0x2, UPT ;  /* 0x000000020d00788c */ /* 0x000fe4000bf05270 */
[----:B------:R-:W-:Y:S02]  /*1570*/  ULOP3.LUT UR28, UR28, 0x1000, URZ, 0xc0, !UPT ;  /* 0x000010001c1c7892 */ /* 0x000fe4000f8ec0ff */
[----:B------:R-:W-:-:S03]  /*1580*/  USHF.L.U32 UR24, UR29, UR19, URZ ;  /* 0x000000131d187299 */ /* 0x000fc600080006ff */
[----:B------:R-:W-:Y:S09]  /*1590*/  BRA.U UP1, `(.L_x_19) ;  /* 0x0000000101447547 */ /* 0x000ff2000b800000 */
[----:B------:R-:W1:Y:S01]  /*15a0*/  LDCU.128 UR8, c[0x0][0xb10] ;  /* 0x00016200ff0877ac */ /* 0x000e620008000c00 */
[----:B------:R-:W2:Y:S01]  /*15b0*/  LDCU UR12, c[0x0][0xb0c] ;  /* 0x00016180ff0c77ac */ /* 0x000ea20008000800 */
[----:B------:R-:W3:Y:S01]  /*15c0*/  LDCU UR14, c[0x0][0xb20] ;  /* 0x00016400ff0e77ac */ /* 0x000ee20008000800 */
[----:B-1----:R-:W-:Y:S02]  /*15d0*/  UIMAD.WIDE.U32 UR6, UR16, UR8, URZ ;  /* 0x00000008100672a5 */ /* 0x002fe4000f8e00ff */
[----:B------:R-:W-:Y:S02]  /*15e0*/  UIMAD.WIDE.U32 UR4, UR20, UR11, URZ ;  /* 0x0000000b140472a5 */ /* 0x000fe4000f8e00ff */
[----:B--2---:R-:W-:Y:S02]  /*15f0*/  UISETP.NE.AND UP2, UPT, UR12, 0x1, UPT ;  /* 0x000000010c00788c */ /* 0x004fe4000bf45270 */
[----:B------:R-:W-:Y:S01]  /*1600*/  UISETP.NE.AND UP1, UPT, UR10, 0x1, UPT ;  /* 0x000000010a00788c */ /* 0x000fe2000bf25270 */
[----:B------:R-:W-:-:S02]  /*1610*/  UMOV UR6, UR7 ;  /* 0x0000000700067c82 */ /* 0x000fc40008000000 */
[----:B------:R-:W-:Y:S01]  /*1620*/  UMOV UR4, UR5 ;  /* 0x0000000500047c82 */ /* 0x000fe20008000000 */
[----:B------:R-:W-:Y:S02]  /*1630*/  USHF.R.U32.HI UR6, URZ, UR9, UR6 ;  /* 0x00000009ff067299 */ /* 0x000fe40008011606 */
[----:B---3--:R-:W-:Y:S02]  /*1640*/  USHF.R.U32.HI UR4, URZ, UR14, UR4 ;  /* 0x0000000eff047299 */ /* 0x008fe40008011604 */
[----:B------:R-:W-:Y:S02]  /*1650*/  USEL UR5, UR16, UR6, !UP2 ;  /* 0x0000000610057287 */ /* 0x000fe4000d000000 */
[----:B------:R-:W-:-:S04]  /*1660*/  USEL UR4, UR20, UR4, !UP1 ;  /* 0x0000000414047287 */ /* 0x000fc8000c800000 */
[----:B------:R-:W-:Y:S02]  /*1670*/  UIADD3 UR6, UPT, UPT, -UR4, UR5, URZ ;  /* 0x0000000504067290 */ /* 0x000fe4000fffe1ff */
[----:B------:R-:W-:Y:S02]  /*1680*/  UIADD3 UR4, UPT, UPT, UR4, -UR5, URZ ;  /* 0x8000000504047290 */ /* 0x000fe4000fffe0ff */
[----:B------:R-:W-:Y:S02]  /*1690*/  UIMAD UR20, UR6, UR10, UR20 ;  /* 0x0000000a061472a4 */ /* 0x000fe4000f8e0214 */
[----:B------:R-:W-:-:S12]  /*16a0*/  UIMAD UR16, UR4, UR12, UR16 ;  /* 0x0000000c041072a4 */ /* 0x000fd8000f8e0210 */
.L_x_19:
[----:B------:R-:W-:Y:S05]  /*16b0*/  BRA.U !UP5, `(.L_x_20) ;  /* 0x000000010d0c7547 */ /* 0x000fea000b800000 */
[----:B------:R-:W-:Y:S01]  /*16c0*/  UCGABAR_WAIT ;  /* 0x0000000000007dc7 */ /* 0x000fe20008000000 */
[----:B------:R-:W-:Y:S01]  /*16d0*/  CCTL.IVALL ;  /* 0x00000000ff00798f */ /* 0x000fe20002000000 */
[----:B------:R-:W-:Y:S05]  /*16e0*/  BRA `(.L_x_21) ;  /* 0x0000000000047947 */ /* 0x000fea0003800000 */
.L_x_20:
[----:B------:R-:W-:Y:S06]  /*16f0*/  BAR.SYNC.DEFER_BLOCKING 0x0 ;  /* 0x0000000000007b1d */ /* 0x000fec0000010000 */
.L_x_21:
[----:B------:R-:W-:Y:S05]  /*1700*/  BRA.U UP0, `(.L_x_22) ;  /* 0x0000001100b47547 */ /* 0x000fea000b800000 */
[----:B------:R-:W1:Y:S01]  /*1710*/  LDCU UR6, c[0x0][0x38c] ;  /* 0x00007180ff0677ac */ /* 0x000e620008000800 */
[----:B------:R-:W-:Y:S01]  /*1720*/  PLOP3.LUT P1, PT, PT, PT, UP3, 0x80, 0x8 ;  /* 0x000000000008781c */ /* 0x000fe20003f2f038 */
[----:B------:R-:W-:Y:S01]  /*1730*/  IMAD.MOV.U32 R12, RZ, RZ, 0x1 ;  /* 0x00000001ff0c7424 */ /* 0x000fe200078e00ff */
[----:B------:R-:W-:Y:S01]  /*1740*/  ISETP.NE.AND P2, PT, R0, RZ, P3 ;  /* 0x000000ff0000720c */ /* 0x000fe20001f45270 */
[----:B------:R-:W-:Y:S01]  /*1750*/  USHF.L.U32 UR7, UR21, 0x7, URZ ;  /* 0x0000000715077899 */ /* 0x000fe200080006ff */
[----:B------:R-:W-:Y:S01]  /*1760*/  PLOP3.LUT P1, PT, P1, PT, PT, 0x8, 0x80 ;  /* 0x000000000080781c */ /* 0x000fe20000f2e170 */
[----:B------:R-:W-:Y:S01]  /*1770*/  UMOV UR8, 0x400 ;  /* 0x0000040000087882 */ /* 0x000fe20000000000 */
[----:B------:R-:W-:Y:S01]  /*1780*/  UISETP.NE.AND UP1, UPT, UR13, URZ, UPT ;  /* 0x000000ff0d00728c */ /* 0x000fe2000bf25270 */
[----:B------:R-:W-:Y:S01]  /*1790*/  CS2R R10, SRZ ;  /* 0x00000000000a7805 */ /* 0x000fe2000001ff00 */
[----:B------:R-:W-:Y:S01]  /*17a0*/  USHF.L.U32 UR46, UR21, 0x6, URZ ;  /* 0x00000006152e7899 */ /* 0x000fe200080006ff */
[----:B------:R-:W-:Y:S01]  /*17b0*/  IMAD.MOV.U32 R9, RZ, RZ, RZ ;  /* 0x000000ffff097224 */ /* 0x000fe200078e00ff */
[----:B------:R-:W-:Y:S01]  /*17c0*/  ULEA UR13, UR48, UR8, 0x18 ;  /* 0x00000008300d7291 */ /* 0x000fe2000f8ec0ff */
[----:B------:R-:W-:Y:S01]  /*17d0*/  IMAD.MOV.U32 R8, RZ, RZ, 0x1 ;  /* 0x00000001ff087424 */ /* 0x000fe200078e00ff */
[----:B------:R-:W2:Y:S01]  /*17e0*/  LDCU UR39, c[0x0][0x370] ;  /* 0x00006e00ff2777ac */ /* 0x000ea20008000800 */
[----:B------:R-:W-:-:S02]  /*17f0*/  USEL UR21, UR43, 0x2, UP1 ;  /* 0x000000022b157887 */ /* 0x000fc40008800000 */
[----:B-1----:R-:W-:Y:S02]  /*1800*/  UIADD3 UR5, UPT, UPT, UR6, 0x3f, URZ ;  /* 0x0000003f06057890 */ /* 0x002fe4000fffe0ff */
[----:B------:R-:W-:Y:S02]  /*1810*/  UIADD3 UR47, UPT, UPT, UR6, 0x7e, URZ ;  /* 0x0000007e062f7890 */ /* 0x000fe4000fffe0ff */
[----:B------:R-:W-:Y:S01]  /*1820*/  USHF.R.S32.HI UR4, URZ, 0x1f, UR5 ;  /* 0x0000001fff047899 */ /* 0x000fe20008011405 */
[----:B------:R-:W1:Y:S03]  /*1830*/  LDCU.64 UR26, c[0x0][0x348] ;  /* 0x00006900ff1a77ac */ /* 0x000e660008000a00 */
[----:B------:R-:W-:Y:S02]  /*1840*/  ULEA.HI UR4, UR4, UR5, URZ, 0x6 ;  /* 0x0000000504047291 */ /* 0x000fe4000f8f30ff */
[----:B------:R-:W-:-:S02]  /*1850*/  UIADD3 UR5, UPT, UPT, UR6, -0x1, URZ ;  /* 0xffffffff06057890 */ /* 0x000fc4000fffe0ff */
[----:B------:R-:W-:Y:S02]  /*1860*/  USHF.R.S32.HI UR41, URZ, 0x6, UR4 ;  /* 0x00000006ff297899 */ /* 0x000fe40008011404 */
[----:B------:R-:W-:Y:S02]  /*1870*/  UISETP.GE.U32.AND UP2, UPT, UR5, -0x7f, UPT ;  /* 0xffffff810500788c */ /* 0x000fe4000bf46070 */
[----:B------:R-:W-:Y:S02]  /*1880*/  UISETP.LT.U32.AND UP0, UPT, UR41, 0x3, UPT ;  /* 0x000000032900788c */ /* 0x000fe4000bf01070 */
[----:B------:R-:W-:Y:S02]  /*1890*/  ULOP3.LUT UR5, UR7, 0x80, URZ, 0xc0, !UPT ;  /* 0x0000008007057892 */ /* 0x000fe4000f8ec0ff */
[----:B------:R-:W-:Y:S01]  /*18a0*/  USEL UR40, UR41, 0x3, UP0 ;  /* 0x0000000329287887 */ /* 0x000fe20008000000 */
[----:B------:R-:W3:Y:S03]  /*18b0*/  LDCU UR38, c[0x0][0x374] ;  /* 0x00006e80ff2677ac */ /* 0x000ee60008000800 */
[----:B------:R-:W-:-:S02]  /*18c0*/  UIADD3 UR4, UPT, UPT, UR40, -0x1, URZ ;  /* 0xffffffff28047890 */ /* 0x000fc4000fffe0ff */
[----:B------:R-:W-:Y:S02]  /*18d0*/  @UP2 UIADD3 UR4, UPT, UPT, UR40, URZ, URZ ;  /* 0x000000ff28042290 */ /* 0x000fe4000fffe0ff */
[----:B------:R-:W-:Y:S02]  /*18e0*/  ULOP3.LUT UR46, UR46, 0x40, URZ, 0xc0, !UPT ;  /* 0x000000402e2e7892 */ /* 0x000fe4000f8ec0ff */
[----:B------:R-:W-:Y:S02]  /*18f0*/  UIADD3 UR30, UPT, UPT, UR13, 0x8400, UR28 ;  /* 0x000084000d1e7890 */ /* 0x000fe4000fffe01c */
[----:B------:R-:W-:Y:S02]  /*1900*/  ULEA.HI UR44, UR28, UR5, URZ, 0x1a ;  /* 0x000000051c2c7291 */ /* 0x000fe4000f8fd0ff */
[----:B------:R-:W-:Y:S02]  /*1910*/  UIADD3 UR45, UPT, UPT, UR41, -UR40, URZ ;  /* 0x80000028292d7290 */ /* 0x000fe4000fffe0ff */
[----:B------:R-:W-:-:S02]  /*1920*/  UIADD3 UR29, UPT, UPT, UR4, 0x1, URZ ;  /* 0x00000001041d7890 */ /* 0x000fc4000fffe0ff */
[----:B------:R-:W-:Y:S01]  /*1930*/  UIADD3 UR43, UPT, UPT, -UR4, URZ, URZ ;  /* 0x000000ff042b7290 */ /* 0x000fe2000fffe1ff */
[----:B-123--:R-:W-:-:S11]  /*1940*/  UMOV UR6, URZ ;  /* 0x000000ff00067c82 */ /* 0x00efd60008000000 */
.L_x_42:
[----:B------:R-:W-:-:S09]  /*1950*/  UISETP.NE.AND UP0, UPT, UR48, URZ, UPT ;  /* 0x000000ff3000728c */ /* 0x000fd2000bf05270 */
[----:B-1----:R-:W-:Y:S05]  /*1960*/  BRA.U UP0, `(.L_x_23) ;  /* 0x0000000100287547 */ /* 0x002fea000b800000 */
[----:B------:R-:W-:Y:S02]  /*1970*/  LEA R0, R9, UR13, 0x3 ;  /* 0x0000000d09007c11 */ /* 0x000fe4000f8e18ff */
[----:B------:R-:W-:-:S04]  /*1980*/  SHF.L.U32 R3, R8, 0x1f, RZ ;  /* 0x0000001f08037819 */ /* 0x000fc800000006ff */
[----:B------:R-:W1:Y:S02]  /*1990*/  SYNCS.PHASECHK.TRANS64.TRYWAIT P0, [R0+URZ+0xd0], R3 ;  /* 0x0000d003000075a7 */ /* 0x000e6400080011ff */
[----:B-1----:R-:W-:Y:S05]  /*19a0*/  @!P0 BRA `(.L_x_24) ;  /* 0x0000007000cc8947 */ /* 0x002fea0003800000 */
.L_x_123:
[----:B------:R2:W-:Y:S01]  /*19b0*/  SYNCS.ARRIVE.TRANS64.A1T0 RZ, [R0+URZ+0xc0], RZ ;  /* 0x0000c0ff00ff79a7 */ /* 0x0005e200081000ff */
[----:B------:R-:W-:-:S05]  /*19c0*/  VIADD R9, R9, 0x1 ;  /* 0x0000000109097836 */ /* 0x000fca0000000000 */
[----:B------:R-:W-:-:S04]  /*19d0*/  ISETP.NE.AND P0, PT, R9, 0x2, PT ;  /* 0x000000020900780c */ /* 0x000fc80003f05270 */
[----:B-1----:R-:W-:Y:S02]  /*19e0*/  SEL R3, RZ, 0x1, P0 ;  /* 0x00000001ff037807 */ /* 0x002fe40000000000 */
[----:B------:R-:W-:Y:S02]  /*19f0*/  SEL R9, R9, RZ, P0 ;  /* 0x000000ff09097207 */ /* 0x000fe40000000000 */
[----:B------:R-:W-:-:S07]  /*1a00*/  LOP3.LUT R8, R8, R3, RZ, 0x3c, !PT ;  /* 0x0000000308087212 */ /* 0x000fce00078e3cff */
.L_x_23:
[----:B------:R-:W-:Y:S01]  /*1a10*/  ULEA UR4, UR6, UR13, 0x3 ;  /* 0x0000000d06047291 */ /* 0x000fe2000f8e18ff */
[----:B--2---:R-:W-:Y:S01]  /*1a20*/  SHF.L.U32 R0, R12, 0x1f, RZ ;  /* 0x0000001f0c007819 */ /* 0x004fe200000006ff */
[----:B------:R-:W-:Y:S02]  /*1a30*/  UISETP.GE.U32.AND UP0, UPT, UR47, 0x7f, UPT ;  /* 0x0000007f2f00788c */ /* 0x000fe4000bf06070 */
[----:B------:R-:W-:Y:S01]  /*1a40*/  ULEA UR11, UR20, UR46, 0x7 ;  /* 0x0000002e140b7291 */ /* 0x000fe2000f8e38ff */
[----:B------:R-:W-:-:S04]  /*1a50*/  UMOV UR7, URZ ;  /* 0x000000ff00077c82 */ /* 0x000fc80008000000 */
[----:B------:R1:W2:Y:S01]  /*1a60*/  SYNCS.PHASECHK.TRANS64.TRYWAIT P0, [UR4+0x18], R0 ;  /* 0x00001800ff0075a7 */ /* 0x0002a20008001104 */
[----:B------:R-:W-:-:S04]  /*1a70*/  ULEA.HI UR4, UR16, UR16, URZ, 0x1 ;  /* 0x0000001010047291 */ /* 0x000fc8000f8f08ff */
[----:B------:R-:W-:-:S04]  /*1a80*/  USHF.L.U32 UR4, UR4, 0x7, URZ ;  /* 0x0000000704047899 */ /* 0x000fc800080006ff */
[----:B------:R-:W-:-:S04]  /*1a90*/  ULOP3.LUT UR35, UR4, 0xffffff00, URZ, 0xc0, !UPT ;  /* 0xffffff0004237892 */ /* 0x000fc8000f8ec0ff */
[----:B------:R-:W-:Y:S01]  /*1aa0*/  UIADD3 UR35, UPT, UPT, UR44, UR35, URZ ;  /* 0x000000232c237290 */ /* 0x000fe2000fffe0ff */
[----:B------:R-:W-:Y:S11]  /*1ab0*/  BRA.U !UP0, `(.L_x_25) ;  /* 0x0000000108c47547 */ /* 0x000ff6000b800000 */
[----:B------:R-:W-:Y:S01]  /*1ac0*/  UMOV UR16, UR43 ;  /* 0x0000002b00107c82 */ /* 0x000fe20008000000 */
[----:B------:R-:W-:Y:S01]  /*1ad0*/  UMOV UR4, UR6 ;  /* 0x0000000600047c82 */ /* 0x000fe20008000000 */
[----:B------:R-:W-:-:S05]  /*1ae0*/  UMOV UR34, URZ ;  /* 0x000000ff00227c82 */ /* 0x000fca0008000000 */
.L_x_31:
[----:B------:R-:W-:Y:S01]  /*1af0*/  ULEA UR33, UR4, UR13, 0x3 ;  /* 0x0000000d04217291 */ /* 0x000fe2000f8e18ff */
[----:B------:R-:W-:Y:S01]  /*1b00*/  @P3 MOV R2, 0x6000 ;  /* 0x0000600000023802 */ /* 0x000fe20000000f00 */
[----:B--234-:R-:W-:Y:S10]  /*1b10*/  @P0 BRA `(.L_x_26) ;  /* 0x00000000000c0947 */ /* 0x01cff40003800000 */
[----:B------:R-:W-:-:S04]  /*1b20*/  SHF.L.U32 R3, R12, 0x1f, RZ ;  /* 0x0000001f0c037819 */ /* 0x000fc800000006ff */
[----:B------:R-:W2:Y:S02]  /*1b30*/  SYNCS.PHASECHK.TRANS64.TRYWAIT P0, [UR33+0x18], R3 ;  /* 0x00001803ff0075a7 */ /* 0x000ea40008001121 */
[----:B--2---:R-:W-:Y:S05]  /*1b40*/  @!P0 BRA `(.L_x_27) ;  /* 0x0000007000788947 */ /* 0x004fea0003800000 */
.L_x_26:
[----:B------:R2:W-:Y:S01]  /*1b50*/  @P3 SYNCS.ARRIVE.TRANS64 RZ, [UR33], R2 ;  /* 0x00000002ffff39a7 */ /* 0x0005e20008000021 */
[----:B------:R-:W-:Y:S02]  /*1b60*/  ULOP3.LUT UR5, UR21, 0x2, URZ, 0xfc, !UPT ;  /* 0x0000000215057892 */ /* 0x000fe4000f8efcff */
[----:B------:R-:W-:Y:S02]  /*1b70*/  UIADD3 UR16, UPT, UPT, UR16, 0x1, URZ ;  /* 0x0000000110107890 */ /* 0x000fe4000fffe0ff */
[----:B------:R-:W-:Y:S02]  /*1b80*/  UISETP.NE.AND UP0, UPT, UR5, 0x2, UPT ;  /* 0x000000020500788c */ /* 0x000fe4000bf05270 */
[----:B------:R-:W-:-:S07]  /*1b90*/  UISETP.NE.AND UP2, UPT, UR16, 0x1, UPT ;  /* 0x000000011000788c */ /* 0x000fce000bf45270 */
[----:B------:R-:W-:Y:S05]  /*1ba0*/  BRA.U UP0, `(.L_x_28) ;  /* 0x0000000100047547 */ /* 0x000fea000b800000 */
[----:B------:R-:W-:Y:S05]  /*1bb0*/  BPT.TRAP 0x1 ;  /* 0x000000040000795c */ /* 0x000fea0000300000 */
.L_x_28:
[----:B------:R-:W-:Y:S04]  /*1bc0*/  BSSY.RECONVERGENT B0, `(.L_x_29) ;  /* 0x0000003000007945 */ /* 0x000fe80003800200 */
[----:B------:R-:W-:Y:S05]  /*1bd0*/  @!P2 BRA `(.L_x_30) ;  /* 0x000000000004a947 */ /* 0x000fea0003800000 */
[----:B------:R-:W-:Y:S05]  /*1be0*/  BPT.TRAP 0x1 ;  /* 0x000000040000795c */ /* 0x000fea0000300000 */
.L_x_30:
[----:B------:R-:W-:Y:S05]  /*1bf0*/  BSYNC.RECONVERGENT B0 ;  /* 0x0000000000007941 */ /* 0x000fea0003800200 */
.L_x_29:
[----:B------:R-:W-:Y:S02]  /*1c00*/  UIADD3 UR5, UPT, UPT, UR4, 0x1, URZ ;  /* 0x0000000104057890 */ /* 0x000fe4000fffe0ff */
[----:B------:R-:W-:Y:S02]  /*1c10*/  ULEA UR32, UR4, UR28, 0xd ;  /* 0x0000001c04207291 */ /* 0x000fe4000f8e68ff */
[----:B------:R-:W-:Y:S02]  /*1c20*/  UISETP.NE.AND UP0, UPT, UR5, 0x3, UPT ;  /* 0x000000030500788c */ /* 0x000fe4000bf05270 */
[----:B------:R-:W-:Y:S02]  /*1c30*/  UIADD3 UR14, UP1, UPT, UR26, 0x80, URZ ;  /* 0x000000801a0e7890 */ /* 0x000fe4000ff3e0ff */
[----:B------:R-:W-:Y:S02]  /*1c40*/  USEL UR7, URZ, 0x1, UP0 ;  /* 0x00000001ff077887 */ /* 0x000fe40008000000 */
[----:B------:R-:W-:-:S02]  /*1c50*/  USEL UR6, UR5, URZ, UP0 ;  /* 0x000000ff05067287 */ /* 0x000fc40008000000 */
[----:B------:R-:W-:Y:S02]  /*1c60*/  ULEA UR8, UR4, UR13, 0xc ;  /* 0x0000000d04087291 */ /* 0x000fe4000f8e60ff */
[----:B------:R-:W-:Y:S01]  /*1c70*/  ULEA UR5, UR6, UR13, 0x3 ;  /* 0x0000000d06057291 */ /* 0x000fe2000f8e18ff */
[----:B------:R-:W-:Y:S01]  /*1c80*/  LOP3.LUT R12, R12, UR7, RZ, 0x3c, !PT ;  /* 0x000000070c0c7c12 */ /* 0x000fe2000f8e3cff */
[----:B------:R-:W-:Y:S02]  /*1c90*/  UIADD3 UR4, UP0, UPT, UR26, 0x180, URZ ;  /* 0x000001801a047890 */ /* 0x000fe4000ff1e0ff */
[----:B------:R-:W-:Y:S01]  /*1ca0*/  ULOP3.LUT UR33, UR33, 0xfefffff8, URZ, 0xc0, !UPT ;  /* 0xfefffff821217892 */ /* 0x000fe2000f8ec0ff */
[----:B-1----:R-:W-:Y:S01]  /*1cb0*/  SHF.L.U32 R0, R12, 0x1f, RZ ;  /* 0x0000001f0c007819 */ /* 0x002fe200000006ff */
[----:B------:R-:W-:Y:S02]  /*1cc0*/  UIADD3.X UR15, UPT, UPT, URZ, UR27, URZ, UP1, !UPT ;  /* 0x0000001bff0f7290 */ /* 0x000fe40008ffe4ff */
[----:B------:R-:W-:Y:S01]  /*1cd0*/  UIADD3 UR32, UPT, UPT, UR13, 0x8400, UR32 ;  /* 0x000084000d207890 */ /* 0x000fe2000fffe020 */
[----:B------:R3:W4:Y:S01]  /*1ce0*/  SYNCS.PHASECHK.TRANS64.TRYWAIT P0, [UR5+0x18], R0 ;  /* 0x00001800ff0075a7 */ /* 0x0007220008001105 */
[----:B------:R-:W-:-:S02]  /*1cf0*/  UPRMT UR7, URZ, 0x5410, UR24 ;  /* 0x00005410ff077896 */ /* 0x000fc40008000018 */
[----:B------:R-:W-:Y:S02]  /*1d00*/  UIADD3 UR8, UPT, UPT, UR8, 0xe400, URZ ;  /* 0x0000e40008087890 */ /* 0x000fe4000fffe0ff */
[----:B------:R-:W-:Y:S01]  /*1d10*/  UIADD3.X UR5, UPT, UPT, URZ, UR27, URZ, UP0, !UPT ;  /* 0x0000001bff057290 */ /* 0x000fe200087fe4ff */
[----:B------:R-:W-:Y:S01]  /*1d20*/  UMOV UR18, 0x0 ;  /* 0x0000000000127882 */ /* 0x000fe20000000000 */
[----:B------:R-:W-:Y:S01]  /*1d30*/  UMOV UR19, 0x10000000 ;  /* 0x1000000000137882 */ /* 0x000fe20000000000 */
[----:B------:R-:W-:Y:S01]  /*1d40*/  UMOV UR10, UR34 ;  /* 0x00000022000a7c82 */ /* 0x000fe20008000000 */
[----:B------:R-:W-:Y:S01]  /*1d50*/  UMOV UR12, UR36 ;  /* 0x00000024000c7c82 */ /* 0x000fe20008000000 */
[----:B------:R-:W-:Y:S01]  /*1d60*/  UMOV UR9, UR33 ;  /* 0x0000002100097c82 */ /* 0x000fe20008000000 */
[----:B------:R1:W-:Y:S03]  /*1d70*/  UTMALDG.3D.MULTICAST.2CTA [UR32], [UR14], UR7, desc[UR18] ;  /* 0x000012200e0073b4 */ /* 0x0003e60008211807 */
[----:B------:R2:W-:Y:S01]  /*1d80*/  UTMALDG.3D.2CTA [UR8], [UR4], desc[UR18] ;  /* 0x00001208040075b4 */ /* 0x0005e20008211000 */
[----:B-1----:R-:W-:Y:S01]  /*1d90*/  UIADD3 UR34, UPT, UPT, UR34, 0x40, URZ ;  /* 0x0000004022227890 */ /* 0x002fe2000fffe0ff */
[----:B------:R-:W-:Y:S01]  /*1da0*/  UMOV UR7, UR29 ;  /* 0x0000001d00077c82 */ /* 0x000fe20008000000 */
[----:B--2---:R-:W-:Y:S01]  /*1db0*/  UMOV UR4, UR6 ;  /* 0x0000000600047c82 */ /* 0x004fe20008000000 */
[----:B------:R-:W-:Y:S09]  /*1dc0*/  BRA.U UP2, `(.L_x_31) ;  /* 0xfffffffd02487547 */ /* 0x000ff2000b83ffff */
.L_x_25:
[----:B------:R-:W-:Y:S01]  /*1dd0*/  ULEA UR4, UR6, UR13, 0x3 ;  /* 0x0000000d06047291 */ /* 0x000fe2000f8e18ff */
[----:B-1-3--:R-:W-:Y:S01]  /*1de0*/  SHF.L.U32 R0, R12, 0x1f, RZ ;  /* 0x0000001f0c007819 */ /* 0x00afe200000006ff */
[----:B------:R-:W-:Y:S01]  /*1df0*/  @!P1 SYNCS.ARRIVE.TRANS64.A1T0 RZ, [UR13+0x58], RZ ;  /* 0x000058ffffff99a7 */ /* 0x000fe2000810000d */
[----:B------:R-:W-:-:S06]  /*1e00*/  UISETP.GT.AND UP0, UPT, UR41, UR40, UPT ;  /* 0x000000282900728c */ /* 0x000fcc000bf04270 */
[----:B--2-4-:R1:W2:Y:S03]  /*1e10*/  SYNCS.PHASECHK.TRANS64.TRYWAIT P0, [UR4+0x18], R0 ;  /* 0x00001800ff0075a7 */ /* 0x0142a60008001104 */
[----:B------:R-:W-:Y:S05]  /*1e20*/  BRA.U !UP0, `(.L_x_32) ;  /* 0x0000000108c07547 */ /* 0x000fea000b800000 */
[----:B------:R-:W-:Y:S01]  /*1e30*/  UIADD3 UR25, UPT, UPT, UR45, UR7, URZ ;  /* 0x000000072d197290 */ /* 0x000fe2000fffe0ff */
[----:B------:R-:W-:-:S11]  /*1e40*/  UMOV UR4, UR6 ;  /* 0x0000000600047c82 */ /* 0x000fd60008000000 */
.L_x_38:
[----:B------:R-:W-:Y:S01]  /*1e50*/  ULEA UR17, UR4, UR13, 0x3 ;  /* 0x0000000d04117291 */ /* 0x000fe2000f8e18ff */
[----:B--2---:R-:W-:Y:S01]  /*1e60*/  @P3 MOV R2, 0x6000 ;  /* 0x0000600000023802 */ /* 0x004fe20000000f00 */
[----:B--2-4-:R-:W-:Y:S10]  /*1e70*/  @P0 BRA `(.L_x_33) ;  /* 0x00000000000c0947 */ /* 0x014ff40003800000 */
[----:B------:R-:W-:-:S04]  /*1e80*/  SHF.L.U32 R3, R12, 0x1f, RZ ;  /* 0x0000001f0c037819 */ /* 0x000fc800000006ff */
[----:B------:R-:W2:Y:S02]  /*1e90*/  SYNCS.PHASECHK.TRANS64.TRYWAIT P0, [UR17+0x18], R3 ;  /* 0x00001803ff0075a7 */ /* 0x000ea40008001111 */
[----:B--2---:R-:W-:Y:S05]  /*1ea0*/  @!P0 BRA `(.L_x_34) ;  /* 0x0000006c00b88947 */ /* 0x004fea0003800000 */
.L_x_33:
[----:B------:R2:W-:Y:S01]  /*1eb0*/  @P3 SYNCS.ARRIVE.TRANS64 RZ, [UR17], R2 ;  /* 0x00000002ffff39a7 */ /* 0x0005e20008000011 */
[----:B------:R-:W-:-:S04]  /*1ec0*/  ULOP3.LUT UR5, UR21, 0x2, URZ, 0xfc, !UPT ;  /* 0x0000000215057892 */ /* 0x000fc8000f8efcff */
[----:B------:R-:W-:-:S09]  /*1ed0*/  UISETP.NE.AND UP0, UPT, UR5, 0x2, UPT ;  /* 0x000000020500788c */ /* 0x000fd2000bf05270 */
[----:B------:R-:W-:Y:S05]  /*1ee0*/  BRA.U UP0, `(.L_x_35) ;  /* 0x0000000100047547 */ /* 0x000fea000b800000 */
[----:B------:R-:W-:Y:S05]  /*1ef0*/  BPT.TRAP 0x1 ;  /* 0x000000040000795c */ /* 0x000fea0000300000 */
.L_x_35:
[----:B------:R-:W-:Y:S04]  /*1f00*/  BSSY.RECONVERGENT B0, `(.L_x_36) ;  /* 0x0000003000007945 */ /* 0x000fe80003800200 */
[----:B------:R-:W-:Y:S05]  /*1f10*/  @!P2 BRA `(.L_x_37) ;  /* 0x000000000004a947 */ /* 0x000fea0003800000 */
[----:B------:R-:W-:Y:S05]  /*1f20*/  BPT.TRAP 0x1 ;  /* 0x000000040000795c */ /* 0x000fea0000300000 */
.L_x_37:
[----:B------:R-:W-:Y:S05]  /*1f30*/  BSYNC.RECONVERGENT B0 ;  /* 0x0000000000007941 */ /* 0x000fea0003800200 */
.L_x_36:
[----:B------:R-:W-:Y:S02]  /*1f40*/  UIADD3 UR5, UPT, UPT, UR4, 0x1, URZ ;  /* 0x0000000104057890 */ /* 0x000fe4000fffe0ff */
[----:B------:R-:W-:Y:S02]  /*1f50*/  UIADD3 UR14, UP1, UPT, UR26, 0x80, URZ ;  /* 0x000000801a0e7890 */ /* 0x000fe4000ff3e0ff */
[----:B------:R-:W-:Y:S02]  /*1f60*/  UISETP.NE.AND UP0, UPT, UR5, 0x3, UPT ;  /* 0x000000030500788c */ /* 0x000fe4000bf05270 */
[----:B------:R-:W-:Y:S02]  /*1f70*/  ULEA UR16, UR4, UR30, 0xd ;  /* 0x0000001e04107291 */ /* 0x000fe4000f8e68ff */
[----:B------:R-:W-:Y:S02]  /*1f80*/  USEL UR8, URZ, 0x1, UP0 ;  /* 0x00000001ff087887 */ /* 0x000fe40008000000 */
[----:B------:R-:W-:-:S02]  /*1f90*/  USEL UR6, UR5, URZ, UP0 ;  /* 0x000000ff05067287 */ /* 0x000fc40008000000 */
[----:B------:R-:W-:Y:S02]  /*1fa0*/  UIADD3 UR22, UP0, UPT, UR26, 0x180, URZ ;  /* 0x000001801a167890 */ /* 0x000fe4000ff1e0ff */
[----:B------:R-:W-:Y:S01]  /*1fb0*/  LOP3.LUT R12, R12, UR8, RZ, 0x3c, !PT ;  /* 0x000000080c0c7c12 */ /* 0x000fe2000f8e3cff */
[----:B------:R-:W-:Y:S02]  /*1fc0*/  ULEA UR8, UR4, UR13, 0xc ;  /* 0x0000000d04087291 */ /* 0x000fe4000f8e60ff */
[----:B------:R-:W-:Y:S01]  /*1fd0*/  ULEA UR5, UR6, UR13, 0x3 ;  /* 0x0000000d06057291 */ /* 0x000fe2000f8e18ff */
[----:B-1----:R-:W-:Y:S01]  /*1fe0*/  SHF.L.U32 R0, R12, 0x1f, RZ ;  /* 0x0000001f0c007819 */ /* 0x002fe200000006ff */
[----:B------:R-:W-:Y:S02]  /*1ff0*/  USHF.L.U32 UR18, UR7, 0x6, URZ ;  /* 0x0000000607127899 */ /* 0x000fe400080006ff */
[----:B------:R-:W-:Y:S02]  /*2000*/  ULOP3.LUT UR17, UR17, 0xfefffff8, URZ, 0xc0, !UPT ;  /* 0xfefffff811117892 */ /* 0x000fe4000f8ec0ff */
[----:B------:R-:W-:-:S02]  /*2010*/  UIADD3.X UR15, UPT, UPT, URZ, UR27, URZ, UP1, !UPT ;  /* 0x0000001bff0f7290 */ /* 0x000fc40008ffe4ff */
[----:B------:R-:W-:Y:S01]  /*2020*/  UPRMT UR4, URZ, 0x5410, UR24 ;  /* 0x00005410ff047896 */ /* 0x000fe20008000018 */
[----:B------:R3:W4:Y:S01]  /*2030*/  SYNCS.PHASECHK.TRANS64.TRYWAIT P0, [UR5+0x18], R0 ;  /* 0x00001800ff0075a7 */ /* 0x0007220008001105 */
[----:B------:R-:W-:Y:S02]  /*2040*/  UIADD3 UR8, UPT, UPT, UR8, 0xe400, URZ ;  /* 0x0000e40008087890 */ /* 0x000fe4000fffe0ff */
[----:B------:R-:W-:Y:S01]  /*2050*/  UIADD3.X UR23, UPT, UPT, URZ, UR27, URZ, UP0, !UPT ;  /* 0x0000001bff177290 */ /* 0x000fe200087fe4ff */
[----:B------:R-:W-:Y:S01]  /*2060*/  UMOV UR32, 0x0 ;  /* 0x0000000000207882 */ /* 0x000fe20000000000 */
[----:B------:R-:W-:Y:S01]  /*2070*/  UMOV UR33, 0x10000000 ;  /* 0x1000000000217882 */ /* 0x000fe20000000000 */
[----:B------:R-:W-:Y:S01]  /*2080*/  UMOV UR19, UR35 ;  /* 0x0000002300137c82 */ /* 0x000fe20008000000 */
[----:B------:R-:W-:Y:S01]  /*2090*/  UMOV UR20, UR36 ;  /* 0x0000002400147c82 */ /* 0x000fe20008000000 */
[----:B------:R-:W-:Y:S01]  /*20a0*/  UMOV UR12, UR36 ;  /* 0x00000024000c7c82 */ /* 0x000fe20008000000 */
[----:B------:R-:W-:Y:S01]  /*20b0*/  UMOV UR9, UR17 ;  /* 0x0000001100097c82 */ /* 0x000fe20008000000 */
[----:B------:R-:W-:Y:S01]  /*20c0*/  UMOV UR10, UR18 ;  /* 0x00000012000a7c82 */ /* 0x000fe20008000000 */
[----:B------:R1:W-:Y:S01]  /*20d0*/  UTMALDG.3D.MULTICAST.2CTA [UR16], [UR14], UR4, desc[UR32] ;  /* 0x000020100e0073b4 */ /* 0x0003e20008211804 */
[----:B------:R-:W-:-:S04]  /*20e0*/  UIADD3 UR7, UPT, UPT, UR7, 0x1, URZ ;  /* 0x0000000107077890 */ /* 0x000fc8000fffe0ff */
[----:B------:R-:W-:Y:S01]  /*20f0*/  UISETP.NE.AND UP0, UPT, UR7, UR25, UPT ;  /* 0x000000190700728c */ /* 0x000fe2000bf05270 */
[----:B------:R3:W-:Y:S01]  /*2100*/  UTMALDG.3D.2CTA [UR8], [UR22], desc[UR32] ;  /* 0x00002008160075b4 */ /* 0x0007e20008211000 */
[----:B-1----:R-:W-:-:S07]  /*2110*/  UMOV UR4, UR6 ;  /* 0x0000000600047c82 */ /* 0x002fce0008000000 */
[----:B---3--:R-:W-:Y:S05]  /*2120*/  BRA.U UP0, `(.L_x_38) ;  /* 0xfffffffd00487547 */ /* 0x008fea000b83ffff */
.L_x_32:
[C---:B------:R-:W-:Y:S01]  /*2130*/  LEA R3, R11.reuse, UR13, 0x3 ;  /* 0x0000000d0b037c11 */ /* 0x040fe2000f8e18ff */
[----:B------:R-:W-:Y:S01]  /*2140*/  NOP ;  /* 0x0000000000007918 */ /* 0x000fe20000000000 */
[----:B-1----:R-:W-:Y:S02]  /*2150*/  SHF.L.U32 R0, R10, 0x1f, RZ ;  /* 0x0000001f0a007819 */ /* 0x002fe400000006ff */
[----:B------:R-:W-:Y:S02]  /*2160*/  LEA R5, R11, UR13, 0x4 ;  /* 0x0000000d0b057c11 */ /* 0x000fe4000f8e20ff */
[----:B--2-4-:R-:W1:Y:S02]  /*2170*/  SYNCS.PHASECHK.TRANS64.TRYWAIT P0, [R3+URZ+0x60], R0 ;  /* 0x00006000030075a7 */ /* 0x014e6400080011ff */
[----:B-1----:R-:W-:Y:S05]  /*2180*/  @!P0 BRA `(.L_x_39) ;  /* 0x0000006c00188947 */ /* 0x002fea0003800000 */
.L_x_126:
[----:B------:R-:W2:Y:S01]  /*2190*/  LDS.128 R4, [R5+0xf0] ;  /* 0x0000f00005047984 */ /* 0x000ea20000000c00 */
[----:B------:R-:W-:Y:S01]  /*21a0*/  UISETP.GE.AND UP0, UPT, UR42, 0x1, UPT ;  /* 0x000000012a00788c */ /* 0x000fe2000bf06270 */
[----:B------:R-:W-:Y:S01]  /*21b0*/  @!PT LDS RZ, [RZ] ;  /* 0x00000000fffff984 */ /* 0x000fe20000000800 */
[----:B------:R-:W-:Y:S01]  /*21c0*/  @!PT LDS RZ, [RZ] ;  /* 0x00000000fffff984 */ /* 0x000fe20000000800 */
[----:B------:R-:W-:Y:S01]  /*21d0*/  @!PT LDS RZ, [RZ] ;  /* 0x00000000fffff984 */ /* 0x000fe20000000800 */
[----:B------:R-:W-:Y:S01]  /*21e0*/  @!PT LDS RZ, [RZ] ;  /* 0x00000000fffff984 */ /* 0x000fe20000000800 */
[----:B------:R3:W-:Y:S06]  /*21f0*/  MEMBAR.ALL.CTA ;  /* 0x0000000000007992 */ /* 0x0007ec0000008000 */
[----:B---3--:R-:W3:Y:S01]  /*2200*/  FENCE.VIEW.ASYNC.S ;  /* 0x00000000000073c6 */ /* 0x008ee20000000000 */
[----:B--2---:R-:W-:-:S13]  /*2210*/  LOP3.LUT P0, RZ, R6, 0x1, RZ, 0xc0, !PT ;  /* 0x0000000106ff7812 */ /* 0x004fda000780c0ff */
[----:B---3--:R-:W-:Y:S01]  /*2220*/  VOTEU.ANY UP1, P0 ;  /* 0x0000000000ff7886 */ /* 0x008fe20000020100 */
[----:B------:R-:W-:-:S13]  /*2230*/  PLOP3.LUT P0, PT, PT, PT, UP1, 0x80, 0x8 ;  /* 0x000000000008781c */ /* 0x000fda0003f0f018 */
[----:B-1----:R-:W-:Y:S02]  /*2240*/  @P0 LOP3.LUT R0, R5, 0xffff, RZ, 0xc0, !PT ;  /* 0x0000ffff05000812 */ /* 0x002fe400078ec0ff */
[----:B------:R-:W-:Y:S02]  /*2250*/  @P0 MOV R2, R4 ;  /* 0x0000000400020202 */ /* 0x000fe40000000f00 */
[----:B------:R-:W-:Y:S01]  /*2260*/  @P0 R2UR UR5, R0 ;  /* 0x00000000000502ca */ /* 0x000fe200000e0000 */
[----:B------:R-:W-:Y:S01]  /*2270*/  VIADD R0, R3, 0x70 ;  /* 0x0000007003007836 */ /* 0x000fe20000000000 */
[----:B------:R-:W-:Y:S02]  /*2280*/  @P0 SHF.R.U32.HI R4, RZ, 0x10, R5 ;  /* 0x00000010ff040819 */ /* 0x000fe40000011605 */
[----:B------:R-:W-:Y:S02]  /*2290*/  @P0 R2UR UR7, R2 ;  /* 0x00000000020702ca */ /* 0x000fe400000e0000 */
[----:B------:R-:W-:-:S02]  /*22a0*/  PRMT R0, RZ, 0x654, R0 ;  /* 0x00000654ff007816 */ /* 0x000fc40000000000 */
[----:B------:R-:W-:Y:S02]  /*22b0*/  @P0 R2UR UR4, R4 ;  /* 0x00000000040402ca */ /* 0x000fe400000e0000 */
[----:B------:R1:W-:Y:S03]  /*22c0*/  SYNCS.ARRIVE.TRANS64.RED.A1T0 RZ, [R0+URZ], RZ ;  /* 0x000000ff00ff79a7 */ /* 0x0003e600081004ff */
[----:B------:R-:W-:-:S04]  /*22d0*/  @UP1 UMOV UR31, UR5 ;  /* 0x00000005001f1c82 */ /* 0x000fc80008000000 */
[----:B------:R-:W-:-:S04]  /*22e0*/  @UP1 UMOV UR37, UR7 ;  /* 0x0000000700251c82 */ /* 0x000fc80008000000 */
[----:B------:R-:W-:Y:S01]  /*22f0*/  @UP1 UMOV UR36, UR4 ;  /* 0x0000000400241c82 */ /* 0x000fe20008000000 */
[----:B------:R-:W-:Y:S05]  /*2300*/  BRA.U !UP0, `(.L_x_40) ;  /* 0x0000000108d47547 */ /* 0x000fea000b800000 */
[----:B------:R-:W2:Y:S01]  /*2310*/  LDCU.128 UR16, c[0x0][0xb10] ;  /* 0x00016200ff1077ac */ /* 0x000ea20008000c00 */
[----:B------:R-:W3:Y:S01]  /*2320*/  LDCU UR12, c[0x0][0xb20] ;  /* 0x00016400ff0c77ac */ /* 0x000ee20008000800 */
[----:B------:R-:W4:Y:S01]  /*2330*/  LDCU UR20, c[0x0][0xb0c] ;  /* 0x00016180ff1477ac */ /* 0x000f220008000800 */
[----:B------:R-:W1:Y:S01]  /*2340*/  LDCU.64 UR8, c[0x0][0xb28] ;  /* 0x00016500ff0877ac */ /* 0x000e620008000a00 */
[----:B------:R-:W-:Y:S02]  /*2350*/  UISETP.NE.AND UP3, UPT, UR42, 0x1, UPT ;  /* 0x000000012a00788c */ /* 0x000fe4000bf65270 */
[----:B--2---:R-:W-:Y:S02]  /*2360*/  UIMAD.WIDE.U32 UR10, UR38, UR19, URZ ;  /* 0x00000013260a72a5 */ /* 0x004fe4000f8e00ff */
[----:B------:R-:W-:Y:S02]  /*2370*/  UIMAD.WIDE.U32 UR4, UR39, UR16, URZ ;  /* 0x00000010270472a5 */ /* 0x000fe4000f8e00ff */
[----:B------:R-:W-:-:S02]  /*2380*/  UISETP.NE.AND UP0, UPT, UR18, 0x1, UPT ;  /* 0x000000011200788c */ /* 0x000fc4000bf05270 */
[----:B------:R-:W-:Y:S01]  /*2390*/  UIMAD.WIDE.U32 UR22, UR31, UR19, URZ ;  /* 0x000000131f1672a5 */ /* 0x000fe2000f8e00ff */
[----:B------:R-:W-:Y:S02]  /*23a0*/  UMOV UR10, UR11 ;  /* 0x0000000b000a7c82 */ /* 0x000fe40008000000 */
[----:B------:R-:W-:Y:S01]  /*23b0*/  UMOV UR4, UR5 ;  /* 0x0000000500047c82 */ /* 0x000fe20008000000 */
[----:B---3--:R-:W-:Y:S02]  /*23c0*/  USHF.R.U32.HI UR10, URZ, UR12, UR10 ;  /* 0x0000000cff0a7299 */ /* 0x008fe4000801160a */
[----:B----4-:R-:W-:Y:S02]  /*23d0*/  UISETP.NE.AND UP2, UPT, UR20, 0x1, UPT ;  /* 0x000000011400788c */ /* 0x010fe4000bf45270 */
[----:B------:R-:W-:Y:S02]  /*23e0*/  USHF.R.U32.HI UR4, URZ, UR17, UR4 ;  /* 0x00000011ff047299 */ /* 0x000fe40008011604 */
[----:B------:R-:W-:-:S02]  /*23f0*/  USEL UR5, UR38, UR10, !UP0 ;  /* 0x0000000a26057287 */ /* 0x000fc4000c000000 */
[----:B------:R-:W-:Y:S02]  /*2400*/  USEL UR7, UR39, UR4, !UP2 ;  /* 0x0000000427077287 */ /* 0x000fe4000d000000 */
[----:B-1----:R-:W-:Y:S01]  /*2410*/  UIMAD.WIDE.U32 UR10, UR5, UR8, URZ ;  /* 0x00000008050a72a5 */ /* 0x002fe2000f8e00ff */
[----:B------:R-:W-:Y:S01]  /*2420*/  UMOV UR4, UR23 ;  /* 0x0000001700047c82 */ /* 0x000fe20008000000 */
[----:B------:R-:W-:Y:S02]  /*2430*/  UIMAD.WIDE.U32 UR14, UR37, UR16, URZ ;  /* 0x00000010250e72a5 */ /* 0x000fe4000f8e00ff */
[----:B------:R-:W-:-:S03]  /*2440*/  UIMAD.WIDE.U32 UR22, UR7, UR8, URZ ;  /* 0x00000008071672a5 */ /* 0x000fc6000f8e00ff */
[----:B------:R-:W-:Y:S01]  /*2450*/  UMOV UR10, UR11 ;  /* 0x0000000b000a7c82 */ /* 0x000fe20008000000 */
[----:B------:R-:W-:Y:S02]  /*2460*/  USHF.R.U32.HI UR4, URZ, UR12, UR4 ;  /* 0x0000000cff047299 */ /* 0x000fe40008011604 */
[----:B------:R-:W-:Y:S01]  /*2470*/  @UP3 USHF.R.U32.HI UR5, URZ, UR9, UR10 ;  /* 0x00000009ff053299 */ /* 0x000fe2000801160a */
[----:B------:R-:W-:Y:S01]  /*2480*/  UMOV UR14, UR15 ;  /* 0x0000000f000e7c82 */ /* 0x000fe20008000000 */
[----:B------:R-:W-:Y:S01]  /*2490*/  UMOV UR22, UR23 ;  /* 0x0000001700167c82 */ /* 0x000fe20008000000 */
[----:B------:R-:W-:Y:S02]  /*24a0*/  USHF.R.U32.HI UR17, URZ, UR17, UR14 ;  /* 0x00000011ff117299 */ /* 0x000fe4000801160e */
[----:B------:R-:W-:Y:S02]  /*24b0*/  USEL UR4, UR31, UR4, !UP0 ;  /* 0x000000041f047287 */ /* 0x000fe4000c000000 */
[----:B------:R-:W-:-:S02]  /*24c0*/  @UP3 USHF.R.U32.HI UR7, URZ, UR9, UR22 ;  /* 0x00000009ff073299 */ /* 0x000fc40008011616 */
[----:B------:R-:W-:Y:S02]  /*24d0*/  UIMAD UR10, UR42, UR5, URZ ;  /* 0x000000052a0a72a4 */ /* 0x000fe4000f8e02ff */
[----:B------:R-:W-:Y:S02]  /*24e0*/  USEL UR5, UR37, UR17, !UP2 ;  /* 0x0000001125057287 */ /* 0x000fe4000d000000 */
[----:B------:R-:W-:Y:S02]  /*24f0*/  UIMAD UR12, UR42, UR7, URZ ;  /* 0x000000072a0c72a4 */ /* 0x000fe4000f8e02ff */
[----:B------:R-:W-:Y:S02]  /*2500*/  UISETP.GE.AND UP0, UPT, UR4, UR10, UPT ;  /* 0x0000000a0400728c */ /* 0x000fe4000bf06270 */
[----:B------:R-:W-:Y:S02]  /*2510*/  UIMAD.WIDE.U32 UR10, UR4, UR8, URZ ;  /* 0x00000008040a72a5 */ /* 0x000fe4000f8e00ff */
[----:B------:R-:W-:-:S02]  /*2520*/  UISETP.GE.OR UP0, UPT, UR5, UR12, UP0 ;  /* 0x0000000c0500728c */ /* 0x000fc40008706670 */
[----:B------:R-:W-:Y:S02]  /*2530*/  UIMAD.WIDE.U32 UR14, UR5, UR8, URZ ;  /* 0x00000008050e72a5 */ /* 0x000fe4000f8e00ff */
[----:B------:R-:W-:Y:S01]  /*2540*/  UIADD3 UR12, UPT, UPT, -UR5, URZ, URZ ;  /* 0x000000ff050c7290 */ /* 0x000fe2000fffe1ff */
[----:B------:R-:W-:Y:S01]  /*2550*/  UMOV UR10, UR11 ;  /* 0x0000000b000a7c82 */ /* 0x000fe20008000000 */
[----:B------:R-:W-:Y:S02]  /*2560*/  UIADD3 UR11, UPT, UPT, -UR4, URZ, URZ ;  /* 0x000000ff040b7290 */ /* 0x000fe4000fffe1ff */
[----:B------:R-:W-:-:S03]  /*2570*/  USHF.R.U32.HI UR10, URZ, UR9, UR10 ;  /* 0x00000009ff0a7299 */ /* 0x000fc6000801160a */
[----:B------:R-:W-:Y:S01]  /*2580*/  @!UP0 UMOV UR8, UR15 ;  /* 0x0000000f00088c82 */ /* 0x000fe20008000000 */
[----:B------:R-:W-:Y:S02]  /*2590*/  UIMAD UR11, UR18, UR11, UR31 ;  /* 0x0000000b120b72a4 */ /* 0x000fe4000f8e021f */
[----:B------:R-:W-:Y:S02]  /*25a0*/  USEL UR10, UR4, UR10, !UP3 ;  /* 0x0000000a040a7287 */ /* 0x000fe4000d800000 */
[----:B------:R-:W-:Y:S02]  /*25b0*/  @!UP0 USHF.R.U32.HI UR8, URZ, UR9, UR8 ;  /* 0x00000009ff088299 */ /* 0x000fe40008011608 */
[----:B------:R-:W-:Y:S02]  /*25c0*/  UIADD3 UR9, UPT, UPT, -UR10, URZ, URZ ;  /* 0x000000ff0a097290 */ /* 0x000fe4000fffe1ff */
[----:B------:R-:W-:Y:S02]  /*25d0*/  @!UP0 USEL UR8, UR5, UR8, !UP3 ;  /* 0x0000000805088287 */ /* 0x000fe4000d800000 */
[----:B------:R-:W-:-:S02]  /*25e0*/  UIMAD UR9, UR42, UR9, UR4 ;  /* 0x000000092a0972a4 */ /* 0x000fc4000f8e0204 */
[----:B------:R-:W-:Y:S02]  /*25f0*/  @!UP0 UIADD3 UR10, UPT, UPT, UR10, -UR8, URZ ;  /* 0x800000080a0a8290 */ /* 0x000fe4000fffe0ff */
[----:B------:R-:W-:Y:S02]  /*2600*/  @!UP0 UIMAD UR8, UR9, UR7, UR8 ;  /* 0x00000007090882a4 */ /* 0x000fe4000f8e0208 */
[----:B------:R-:W-:Y:S02]  /*2610*/  @!UP0 UIMAD UR4, UR42, UR10, UR5 ;  /* 0x0000000a2a0482a4 */ /* 0x000fe4000f8e0205 */
[----:B------:R-:W-:Y:S02]  /*2620*/  UIMAD UR7, UR20, UR12, UR37 ;  /* 0x0000000c140772a4 */ /* 0x000fe4000f8e0225 */
[----:B------:R-:W-:Y:S01]  /*2630*/  UIMAD UR31, UR4, UR18, UR11 ;  /* 0x00000012041f72a4 */ /* 0x000fe2000f8e020b */
[----:B------:R-:W-:Y:S02]  /*2640*/  @!UP0 UMOV UR5, UR8 ;  /* 0x0000000800058c82 */ /* 0x000fe40008000000 */
[----:B------:R-:W-:-:S12]  /*2650*/  UIMAD UR37, UR5, UR20, UR7 ;  /* 0x00000014052572a4 */ /* 0x000fd8000f8e0207 */
.L_x_40:
[----:B------:R-:W2:Y:S02]  /*2660*/  LDCU UR4, c[0x0][0xb30] ;  /* 0x00016600ff0477ac */ /* 0x000ea40008000800 */
[----:B--2---:R-:W-:-:S09]  /*2670*/  UISETP.NE.AND UP0, UPT, UR4, 0x1, UPT ;  /* 0x000000010400788c */ /* 0x004fd2000bf05270 */
[----:B------:R-:W-:Y:S05]  /*2680*/  BRA.U UP0, `(.L_x_41) ;  /* 0x0000000100447547 */ /* 0x000fea000b800000 */
[----:B------:R-:W2:Y:S01]  /*2690*/  LDCU.128 UR16, c[0x0][0xb10] ;  /* 0x00016200ff1077ac */ /* 0x000ea20008000c00 */
[----:B------:R-:W3:Y:S01]  /*26a0*/  LDCU UR10, c[0x0][0xb0c] ;  /* 0x00016180ff0a77ac */ /* 0x000ee20008000800 */
[----:B------:R-:W4:Y:S01]  /*26b0*/  LDCU UR7, c[0x0][0xb20] ;  /* 0x00016400ff0777ac */ /* 0x000f220008000800 */
[----:B--2---:R-:W-:Y:S02]  /*26c0*/  UIMAD.WIDE.U32 UR8, UR37, UR16, URZ ;  /* 0x00000010250872a5 */ /* 0x004fe4000f8e00ff */
[----:B------:R-:W-:Y:S02]  /*26d0*/  UIMAD.WIDE.U32 UR4, UR31, UR19, URZ ;  /* 0x000000131f0472a5 */ /* 0x000fe4000f8e00ff */
[----:B---3--:R-:W-:Y:S02]  /*26e0*/  UISETP.NE.AND UP2, UPT, UR10, 0x1, UPT ;  /* 0x000000010a00788c */ /* 0x008fe4000bf45270 */
[----:B------:R-:W-:Y:S01]  /*26f0*/  UISETP.NE.AND UP0, UPT, UR18, 0x1, UPT ;  /* 0x000000011200788c */ /* 0x000fe2000bf05270 */
[----:B------:R-:W-:-:S02]  /*2700*/  UMOV UR8, UR9 ;  /* 0x0000000900087c82 */ /* 0x000fc40008000000 */
[----:B------:R-:W-:Y:S01]  /*2710*/  UMOV UR4, UR5 ;  /* 0x0000000500047c82 */ /* 0x000fe20008000000 */
[----:B------:R-:W-:Y:S02]  /*2720*/  USHF.R.U32.HI UR17, URZ, UR17, UR8 ;  /* 0x00000011ff117299 */ /* 0x000fe40008011608 */
[----:B----4-:R-:W-:Y:S02]  /*2730*/  USHF.R.U32.HI UR4, URZ, UR7, UR4 ;  /* 0x00000007ff047299 */ /* 0x010fe40008011604 */
[----:B------:R-:W-:Y:S02]  /*2740*/  USEL UR5, UR37, UR17, !UP2 ;  /* 0x0000001125057287 */ /* 0x000fe4000d000000 */
[----:B------:R-:W-:-:S04]  /*2750*/  USEL UR4, UR31, UR4, !UP0 ;  /* 0x000000041f047287 */ /* 0x000fc8000c000000 */
[----:B------:R-:W-:Y:S02]  /*2760*/  UIADD3 UR7, UPT, UPT, UR5, -UR4, URZ ;  /* 0x8000000405077290 */ /* 0x000fe4000fffe0ff */
[----:B------:R-:W-:Y:S02]  /*2770*/  UIADD3 UR4, UPT, UPT, -UR5, UR4, URZ ;  /* 0x0000000405047290 */ /* 0x000fe4000fffe1ff */
[----:B------:R-:W-:Y:S02]  /*2780*/  UIMAD UR31, UR7, UR18, UR31 ;  /* 0x00000012071f72a4 */ /* 0x000fe4000f8e021f */
[----:B------:R-:W-:-:S12]  /*2790*/  UIMAD UR37, UR4, UR10, UR37 ;  /* 0x0000000a042572a4 */ /* 0x000fd8000f8e0225 */
.L_x_41:
[----:B------:R-:W-:Y:S01]  /*27a0*/  VIADD R11, R11, 0x1 ;  /* 0x000000010b0b7836 */ /* 0x000fe20000000000 */
[----:B------:R-:W-:Y:S01]  /*27b0*/  PLOP3.LUT P1, PT, PT, PT, PT, 0x80, 0x8 ;  /* 0x000000000008781c */ /* 0x000fe20003f2f070 */
[----:B------:R-:W-:Y:S02]  /*27c0*/  UIADD3 UR16, UPT, UPT, UR37, UR62, URZ ;  /* 0x0000003e25107290 */ /* 0x000fe4000fffe0ff */
[----:B------:R-:W-:Y:S01]  /*27d0*/  UIADD3 UR20, UPT, UPT, UR31, UR59, URZ ;  /* 0x0000003b1f147290 */ /* 0x000fe2000fffe0ff */
[----:B------:R-:W-:-:S04]  /*27e0*/  ISETP.NE.AND P0, PT, R11, 0x2, PT ;  /* 0x000000020b00780c */ /* 0x000fc80003f05270 */
[----:B------:R-:W-:Y:S02]  /*27f0*/  SEL R3, RZ, 0x1, P0 ;  /* 0x00000001ff037807 */ /* 0x000fe40000000000 */
[----:B------:R-:W-:Y:S02]  /*2800*/  SEL R11, R11, RZ, P0 ;  /* 0x000000ff0b0b7207 */ /* 0x000fe40000000000 */
[----:B------:R-:W-:Y:S01]  /*2810*/  LOP3.LUT R10, R10, R3, RZ, 0x3c, !PT ;  /* 0x000000030a0a7212 */ /* 0x000fe200078e3cff */
[----:B------:R-:W-:Y:S06]  /*2820*/  BRA.U UP1, `(.L_x_42) ;  /* 0xfffffff101487547 */ /* 0x000fec000b83ffff */
[----:B------:R-:W-:Y:S01]  /*2830*/  UIADD3 UR13, UPT, UPT, UR13, 0x18, URZ ;  /* 0x000000180d0d7890 */ /* 0x000fe2000fffe0ff */
[----:B------:R-:W-:-:S03]  /*2840*/  SHF.L.U32 R3, R12, 0x1f, RZ ;  /* 0x0000001f0c037819 */ /* 0x000fc600000006ff */
[----:B------:R-:W-:-:S09]  /*2850*/  ULEA UR4, UR6, UR13, 0x3 ;  /* 0x0000000d06047291 */ /* 0x000fd2000f8e18ff */
[----:B------:R-:W2:Y:S02]  /*2860*/  SYNCS.PHASECHK.TRANS64.TRYWAIT P0, [UR4], R3 ;  /* 0x00000003ff0075a7 */ /* 0x000ea40008001104 */
[----:B--2---:R-:W-:Y:S05]  /*2870*/  @!P0 BRA `(.L_x_43) ;  /* 0x0000006400708947 */ /* 0x004fea0003800000 */
.L_x_128:
[----:B------:R-:W-:-:S04]  /*2880*/  UIADD3 UR4, UPT, UPT, UR6, 0x1, URZ ;  /* 0x0000000106047890 */ /* 0x000fc8000fffe0ff */
[----:B------:R-:W-:-:S04]  /*2890*/  UISETP.NE.AND UP0, UPT, UR4, 0x3, UPT ;  /* 0x000000030400788c */ /* 0x000fc8000bf05270 */
[----:B------:R-:W-:Y:S02]  /*28a0*/  USEL UR6, URZ, 0x1, UP0 ;  /* 0x00000001ff067887 */ /* 0x000fe40008000000 */
[----:B------:R-:W-:-:S04]  /*28b0*/  USEL UR4, UR4, URZ, UP0 ;  /* 0x000000ff04047287 */ /* 0x000fc80008000000 */
[----:B------:R-:W-:Y:S01]  /*28c0*/  ULEA UR5, UR4, UR13, 0x3 ;  /* 0x0000000d04057291 */ /* 0x000fe2000f8e18ff */
[----:B------:R-:W-:-:S04]  /*28d0*/  LOP3.LUT R12, R12, UR6, RZ, 0x3c, !PT ;  /* 0x000000060c0c7c12 */ /* 0x000fc8000f8e3cff */
[----:B-1----:R-:W-:-:S04]  /*28e0*/  SHF.L.U32 R3, R12, 0x1f, RZ ;  /* 0x0000001f0c037819 */ /* 0x002fc800000006ff */
[----:B------:R-:W1:Y:S02]  /*28f0*/  SYNCS.PHASECHK.TRANS64.TRYWAIT P0, [UR5], R3 ;  /* 0x00000003ff0075a7 */ /* 0x000e640008001105 */
[----:B-1----:R-:W-:Y:S05]  /*2900*/  @!P0 BRA `(.L_x_44) ;  /* 0x0000006400648947 */ /* 0x002fea0003800000 */
.L_x_130:
[----:B------:R-:W-:-:S04]  /*2910*/  UIADD3 UR4, UPT, UPT, UR4, 0x1, URZ ;  /* 0x0000000104047890 */ /* 0x000fc8000fffe0ff */
[----:B------:R-:W-:-:S04]  /*2920*/  UISETP.NE.AND UP0, UPT, UR4, 0x3, UPT ;  /* 0x000000030400788c */ /* 0x000fc8000bf05270 */
[----:B------:R-:W-:Y:S02]  /*2930*/  USEL UR5, URZ, 0x1, UP0 ;  /* 0x00000001ff057887 */ /* 0x000fe40008000000 */
[----:B------:R-:W-:-:S04]  /*2940*/  USEL UR4, UR4, URZ, UP0 ;  /* 0x000000ff04047287 */ /* 0x000fc80008000000 */
[----:B------:R-:W-:Y:S01]  /*2950*/  ULEA UR4, UR4, UR13, 0x3 ;  /* 0x0000000d04047291 */ /* 0x000fe2000f8e18ff */
[----:B-1----:R-:W-:-:S04]  /*2960*/  LOP3.LUT R3, R12, UR5, RZ, 0x3c, !PT ;  /* 0x000000050c037c12 */ /* 0x002fc8000f8e3cff */
[----:B------:R-:W-:Y:S01]  /*2970*/  SHF.L.U32 R3, R3, 0x1f, RZ ;  /* 0x0000001f03037819 */ /* 0x000fe200000006ff */
[----:B------:R-:W-:-:S07]  /*2980*/  IMAD.U32 R0, RZ, RZ, UR4 ;  /* 0x00000004ff007e24 */ /* 0x000fce000f8e00ff */
.L_x_45:
[----:B-1----:R1:W2:Y:S02]  /*2990*/  SYNCS.PHASECHK.TRANS64.TRYWAIT P0, [R0+URZ], R3 ;  /* 0x00000003000075a7 */ /* 0x0022a400080011ff */
[----:B--2---:R-:W-:Y:S05]  /*29a0*/  @!P0 NANOSLEEP.SYNCS 0x989680 ;  /* 0x009896800000895d */ /* 0x004fea0003900000 */
[----:B------:R-:W2:Y:S02]  /*29b0*/  @!P0 SYNCS.PHASECHK.TRANS64 P0, [R0+URZ], R3 ;  /* 0x00000003000085a7 */ /* 0x000ea400080010ff */
[----:B--2---:R-:W-:Y:S05]  /*29c0*/  @P0 EXIT ;  /* 0x000000000000094d */ /* 0x004fea0003800000 */
[----:B------:R-:W-:Y:S05]  /*29d0*/  BRA `(.L_x_45) ;  /* 0xfffffffc00ec7947 */ /* 0x000fea000383ffff */
.L_x_22:
[----:B------:R-:W-:-:S04]  /*29e0*/  UISETP.NE.AND UP0, UPT, UR48, URZ, UPT ;  /* 0x000000ff3000728c */ /* 0x000fc8000bf05270 */
[----:B------:R-:W-:-:S09]  /*29f0*/  UISETP.NE.OR UP0, UPT, UR13, 0x1, UP0 ;  /* 0x000000010d00788c */ /* 0x000fd20008705670 */
[----:B------:R-:W-:Y:S05]  /*2a00*/  BRA.U UP0, `(.L_x_46) ;  /* 0x0000000500487547 */ /* 0x000fea000b800000 */
[----:B------:R-:W-:Y:S01]  /*2a10*/  ISETP.GE.U32.AND P2, PT, R0, 0x4, PT ;  /* 0x000000040000780c */ /* 0x000fe20003f46070 */
[----:B------:R-:W-:Y:S01]  /*2a20*/  IMAD.MOV.U32 R12, RZ, RZ, 0x1 ;  /* 0x00000001ff0c7424 */ /* 0x000fe200078e00ff */
[----:B------:R-:W-:Y:S02]  /*2a30*/  CS2R R10, SRZ ;  /* 0x00000000000a7805 */ /* 0x000fe4000001ff00 */
[----:B------:R-:W-:Y:S01]  /*2a40*/  CS2R R8, SRZ ;  /* 0x0000000000087805 */ /* 0x000fe2000001ff00 */
[----:B------:R-:W-:Y:S01]  /*2a50*/  UMOV UR4, 0x400 ;  /* 0x0000040000047882 */ /* 0x000fe20000000000 */
[----:B------:R-:W-:Y:S01]  /*2a60*/  UMOV UR5, URZ ;  /* 0x000000ff00057c82 */ /* 0x000fe20008000000 */
[----:B------:R-:W-:-:S12]  /*2a70*/  ULEA UR6, UR48, UR4, 0x18 ;  /* 0x0000000430067291 */ /* 0x000fd8000f8ec0ff */
.L_x_50:
[----:B------:R-:W-:Y:S02]  /*2a80*/  LEA R2, R8, UR6, 0x3 ;  /* 0x0000000608027c11 */ /* 0x000fe4000f8e18ff */
[----:B------:R-:W-:-:S03]  /*2a90*/  SHF.L.U32 R5, R9, 0x1f, RZ ;  /* 0x0000001f09057819 */ /* 0x000fc600000006ff */
[----:B------:R-:W-:Y:S01]  /*2aa0*/  VIADD R4, R2, 0xd0 ;  /* 0x000000d002047836 */ /* 0x000fe20000000000 */
[----:B------:R-:W1:Y:S02]  /*2ab0*/  SYNCS.PHASECHK.TRANS64.TRYWAIT P0, [R2+URZ+0xc0], R5 ;  /* 0x0000c005020075a7 */ /* 0x000e6400080011ff */
[----:B-1----:R-:W-:Y:S05]  /*2ac0*/  @!P0 BRA `(.L_x_47) ;  /* 0x00000064000c8947 */ /* 0x002fea0003800000 */
.L_x_131:
[----:B------:R-:W-:Y:S01]  /*2ad0*/  ULEA UR4, UR5, UR6, 0x3 ;  /* 0x0000000605047291 */ /* 0x000fe2000f8e18ff */
[----:B------:R-:W-:Y:S02]  /*2ae0*/  PRMT R4, RZ, 0x654, R4 ;  /* 0x00000654ff047816 */ /* 0x000fe40000000004 */
[----:B-1----:R-:W-:Y:S01]  /*2af0*/  SHF.L.U32 R5, R12, 0x1f, RZ ;  /* 0x0000001f0c057819 */ /* 0x002fe200000006ff */
[----:B------:R-:W-:Y:S01]  /*2b00*/  UIADD3 UR7, UPT, UPT, UR4, 0x60, URZ ;  /* 0x0000006004077890 */ /* 0x000fe2000fffe0ff */
[----:B------:R1:W-:Y:S05]  /*2b10*/  SYNCS.ARRIVE.TRANS64.RED.A1T0 RZ, [R4+URZ], RZ ;  /* 0x000000ff04ff79a7 */ /* 0x0003ea00081004ff */
[----:B------:R-:W-:Y:S01]  /*2b20*/  IMAD.U32 R7, RZ, RZ, UR7 ;  /* 0x00000007ff077e24 */ /* 0x000fe2000f8e00ff */
[----:B------:R-:W2:Y:S04]  /*2b30*/  SYNCS.PHASECHK.TRANS64.TRYWAIT P0, [UR4+0x70], R5 ;  /* 0x00007005ff0075a7 */ /* 0x000ea80008001104 */
[----:B------:R-:W-:Y:S01]  /*2b40*/  PRMT R6, R0, 0x654, R7 ;  /* 0x0000065400067816 */ /* 0x000fe20000000007 */
[----:B-1----:R-:W-:Y:S01]  /*2b50*/  @!P2 IMAD.MOV.U32 R4, RZ, RZ, 0x10 ;  /* 0x00000010ff04a424 */ /* 0x002fe200078e00ff */
[----:B--2---:R-:W-:Y:S06]  /*2b60*/  @!P0 BRA `(.L_x_48) ;  /* 0x0000006000f88947 */ /* 0x004fec0003800000 */
.L_x_133:
[----:B------:R-:W-:Y:S01]  /*2b70*/  ULEA UR8, UR5, UR6, 0x4 ;  /* 0x0000000605087291 */ /* 0x000fe2000f8e20ff */
[----:B------:R-:W-:Y:S01]  /*2b80*/  SEL R3, R6, R3, !P2 ;  /* 0x0000000306037207 */ /* 0x000fe20005000000 */
[----:B------:R-:W-:Y:S01]  /*2b90*/  UIADD3 UR9, UPT, UPT, UR4, 0x60, URZ ;  /* 0x0000006004097890 */ /* 0x000fe2000fffe0ff */
[----:B-1----:R-:W-:Y:S01]  /*2ba0*/  LEA R2, R11, UR6, 0x3 ;  /* 0x000000060b027c11 */ /* 0x002fe2000f8e18ff */
[----:B------:R-:W-:Y:S01]  /*2bb0*/  UIADD3 UR8, UPT, UPT, UR8, 0xf0, URZ ;  /* 0x000000f008087890 */ /* 0x000fe2000fffe0ff */
[----:B------:R-:W-:Y:S01]  /*2bc0*/  SHF.L.U32 R5, R10, 0x1f, RZ ;  /* 0x0000001f0a057819 */ /* 0x000fe200000006ff */
[----:B------:R1:W-:Y:S01]  /*2bd0*/  @!P2 SYNCS.ARRIVE.TRANS64.RED RZ, [R3+URZ], R4 ;  /* 0x0000000403ffa9a7 */ /* 0x0003e200080004ff */
[----:B------:R-:W-:Y:S01]  /*2be0*/  UIADD3 UR4, UPT, UPT, UR5, 0x1, URZ ;  /* 0x0000000105047890 */ /* 0x000fe2000fffe0ff */
[----:B------:R-:W-:-:S03]  /*2bf0*/  VIADD R8, R8, 0x1 ;  /* 0x0000000108087836 */ /* 0x000fc60000000000 */
[----:B------:R-:W-:Y:S02]  /*2c00*/  UISETP.NE.AND UP0, UPT, UR4, 0x2, UPT ;  /* 0x000000020400788c */ /* 0x000fe4000bf05270 */
[----:B------:R-:W-:Y:S06]  /*2c10*/  UGETNEXTWORKID.BROADCAST [UR8], [UR9] ;  /* 0x00000000080073ca */ /* 0x000fec0008000100 */
[----:B------:R-:W-:Y:S01]  /*2c20*/  USEL UR7, URZ, 0x1, UP0 ;  /* 0x00000001ff077887 */ /* 0x000fe20008000000 */
[----:B------:R-:W-:Y:S01]  /*2c30*/  ISETP.NE.AND P0, PT, R8, 0x2, PT ;  /* 0x000000020800780c */ /* 0x000fe20003f05270 */
[----:B------:R-:W-:Y:S01]  /*2c40*/  USEL UR5, UR4, URZ, UP0 ;  /* 0x000000ff04057287 */ /* 0x000fe20008000000 */
[----:B------:R-:W2:Y:S03]  /*2c50*/  SYNCS.PHASECHK.TRANS64.TRYWAIT P1, [R2+URZ+0x60], R5 ;  /* 0x00006005020075a7 */ /* 0x000ea600080211ff */
[----:B------:R-:W-:Y:S01]  /*2c60*/  LOP3.LUT R12, R12, UR7, RZ, 0x3c, !PT ;  /* 0x000000070c0c7c12 */ /* 0x000fe2000f8e3cff */
[----:B-12---:R-:W-:Y:S07]  /*2c70*/  @!P1 BRA `(.L_x_49) ;  /* 0x0000006000cc9947 */ /* 0x006fee0003800000 */
.L_x_134:
[C---:B------:R-:W-:Y:S01]  /*2c80*/  LEA R4, R11.reuse, UR6, 0x4 ;  /* 0x000000060b047c11 */ /* 0x040fe2000f8e20ff */
[----:B-1----:R-:W-:Y:S01]  /*2c90*/  VIADD R2, R2, 0x70 ;  /* 0x0000007002027836 */ /* 0x002fe20000000000 */
[----:B------:R-:W-:Y:S01]  /*2ca0*/  SEL R8, R8, RZ, P0 ;  /* 0x000000ff08087207 */ /* 0x000fe20000000000 */
[----:B------:R-:W-:-:S03]  /*2cb0*/  VIADD R11, R11, 0x1 ;  /* 0x000000010b0b7836 */ /* 0x000fc60000000000 */
[----:B------:R-:W1:Y:S01]  /*2cc0*/  LDS.128 R4, [R4+0xf0] ;  /* 0x0000f00004047984 */ /* 0x000e620000000c00 */
[----:B------:R-:W-:Y:S02]  /*2cd0*/  PRMT R2, RZ, 0x654, R2 ;  /* 0x00000654ff027816 */ /* 0x000fe40000000002 */
[C---:B------:R-:W-:Y:S01]  /*2ce0*/  ISETP.NE.AND P1, PT, R11.reuse, 0x2, PT ;  /* 0x000000020b00780c */ /* 0x040fe20003f25270 */
[----:B------:R-:W-:Y:S01]  /*2cf0*/  @!PT LDS RZ, [RZ] ;  /* 0x00000000fffff984 */ /* 0x000fe20000000800 */
[----:B------:R-:W-:Y:S01]  /*2d00*/  @!PT LDS RZ, [RZ] ;  /* 0x00000000fffff984 */ /* 0x000fe20000000800 */
[----:B------:R-:W-:Y:S01]  /*2d10*/  @!PT LDS RZ, [RZ] ;  /* 0x00000000fffff984 */ /* 0x000fe20000000800 */
[----:B------:R-:W-:Y:S01]  /*2d20*/  @!PT LDS RZ, [RZ] ;  /* 0x00000000fffff984 */ /* 0x000fe20000000800 */
[----:B------:R2:W-:Y:S06]  /*2d30*/  MEMBAR.ALL.CTA ;  /* 0x0000000000007992 */ /* 0x0005ec0000008000 */
[----:B--2---:R-:W2:Y:S01]  /*2d40*/  FENCE.VIEW.ASYNC.S ;  /* 0x00000000000073c6 */ /* 0x004ea20000000000 */
[----:B------:R-:W-:Y:S01]  /*2d50*/  SEL R11, R11, RZ, P1 ;  /* 0x000000ff0b0b7207 */ /* 0x000fe20000800000 */
[----:B--2---:R2:W-:Y:S01]  /*2d60*/  SYNCS.ARRIVE.TRANS64.RED.A1T0 RZ, [R2+URZ], RZ ;  /* 0x000000ff02ff79a7 */ /* 0x0045e200081004ff */
[----:B-1----:R-:W-:-:S02]  /*2d70*/  LOP3.LUT P3, RZ, R6, 0x1, RZ, 0xc0, !PT ;  /* 0x0000000106ff7812 */ /* 0x002fc4000786c0ff */
[----:B------:R-:W-:-:S04]  /*2d80*/  SEL R5, RZ, 0x1, P1 ;  /* 0x00000001ff057807 */ /* 0x000fc80000800000 */
[----:B------:R-:W-:Y:S02]  /*2d90*/  LOP3.LUT R10, R10, R5, RZ, 0x3c, !PT ;  /* 0x000000050a0a7212 */ /* 0x000fe400078e3cff */
[----:B--2---:R-:W-:-:S04]  /*2da0*/  SEL R2, RZ, 0x1, P0 ;  /* 0x00000001ff027807 */ /* 0x004fc80000000000 */
[----:B------:R-:W-:Y:S01]  /*2db0*/  LOP3.LUT R9, R9, R2, RZ, 0x3c, !PT ;  /* 0x0000000209097212 */ /* 0x000fe200078e3cff */
[----:B------:R-:W-:Y:S06]  /*2dc0*/  @P3 BRA `(.L_x_50) ;  /* 0xfffffffc002c3947 */ /* 0x000fec000383ffff */
[----:B------:R-:W-:Y:S01]  /*2dd0*/  ULEA UR4, UR5, UR6, 0x3 ;  /* 0x0000000605047291 */ /* 0x000fe2000f8e18ff */
[----:B------:R-:W-:-:S08]  /*2de0*/  SHF.L.U32 R3, R12, 0x1f, RZ ;  /* 0x0000001f0c037819 */ /* 0x000fd000000006ff */
[----:B------:R-:W1:Y:S02]  /*2df0*/  SYNCS.PHASECHK.TRANS64 P0, [UR4+0x70], R3 ;  /* 0x00007003ff0075a7 */ /* 0x000e640008001004 */
[----:B-1----:R-:W-:Y:S05]  /*2e00*/  @P0 BRA `(.L_x_51) ;  /* 0x0000000000080947 */ /* 0x002fea0003800000 */
[----:B------:R-:W1:Y:S02]  /*2e10*/  SYNCS.PHASECHK.TRANS64.TRYWAIT P0, [UR4+0x70], R3 ;  /* 0x00007003ff0075a7 */ /* 0x000e640008001104 */
[----:B-1----:R-:W-:Y:S05]  /*2e20*/  @!P0 BRA `(.L_x_52) ;  /* 0x0000006000748947 */ /* 0x002fea0003800000 */
.L_x_51:
[----:B------:R-:W-:-:S04]  /*2e30*/  UIADD3 UR7, UPT, UPT, UR5, 0x1, URZ ;  /* 0x0000000105077890 */ /* 0x000fc8000fffe0ff */
[----:B------:R-:W-:-:S04]  /*2e40*/  UISETP.NE.AND UP0, UPT, UR7, 0x2, UPT ;  /* 0x000000020700788c */ /* 0x000fc8000bf05270 */
[----:B------:R-:W-:Y:S02]  /*2e50*/  USEL UR8, URZ, 0x1, UP0 ;  /* 0x00000001ff087887 */ /* 0x000fe40008000000 */
[----:B------:R-:W-:-:S04]  /*2e60*/  USEL UR7, UR7, URZ, UP0 ;  /* 0x000000ff07077287 */ /* 0x000fc80008000000 */
[----:B------:R-:W-:Y:S01]  /*2e70*/  ULEA UR7, UR7, UR6, 0x3 ;  /* 0x0000000607077291 */ /* 0x000fe2000f8e18ff */
[----:B-1----:R-:W-:-:S04]  /*2e80*/  LOP3.LUT R3, R12, UR8, RZ, 0x3c, !PT ;  /* 0x000000080c037c12 */ /* 0x002fc8000f8e3cff */
[----:B------:R-:W-:-:S04]  /*2e90*/  SHF.L.U32 R0, R3, 0x1f, RZ ;  /* 0x0000001f03007819 */ /* 0x000fc800000006ff */
[----:B------:R-:W1:Y:S02]  /*2ea0*/  SYNCS.PHASECHK.TRANS64 P0, [UR7+0x70], R0 ;  /* 0x00007000ff0075a7 */ /* 0x000e640008001007 */
[----:B-1----:R-:W-:Y:S05]  /*2eb0*/  @P0 EXIT ;  /* 0x000000000000094d */ /* 0x002fea0003800000 */
[----:B------:R-:W-:Y:S02]  /*2ec0*/  SHF.L.U32 R3, R3, 0x1f, RZ ;  /* 0x0000001f03037819 */ /* 0x000fe400000006ff */
[----:B------:R-:W-:-:S07]  /*2ed0*/  MOV R0, UR7 ;  /* 0x0000000700007c02 */ /* 0x000fce0008000f00 */
.L_x_53:
[----:B-1----:R1:W2:Y:S02]  /*2ee0*/  SYNCS.PHASECHK.TRANS64.TRYWAIT P0, [R0+URZ+0x70], R3 ;  /* 0x00007003000075a7 */ /* 0x0022a400080011ff */
[----:B--2---:R-:W-:Y:S05]  /*2ef0*/  @!P0 NANOSLEEP.SYNCS 0x989680 ;  /* 0x009896800000895d */ /* 0x004fea0003900000 */
[----:B------:R-:W2:Y:S02]  /*2f00*/  @!P0 SYNCS.PHASECHK.TRANS64 P0, [R0+URZ+0x70], R3 ;  /* 0x00007003000085a7 */ /* 0x000ea400080010ff */
[----:B--2---:R-:W-:Y:S05]  /*2f10*/  @P0 EXIT ;  /* 0x000000000000094d */ /* 0x004fea0003800000 */
[----:B------:R-:W-:Y:S05]  /*2f20*/  BRA `(.L_x_53) ;  /* 0xfffffffc00ec7947 */ /* 0x000fea000383ffff */
.L_x_46:
[----:B------:R-:W-:Y:S05]  /*2f30*/  BRA.U UP4, `(.L_x_54) ;  /* 0x0000001104a07547 */ /* 0x000fea000b800000 */
[----:B------:R-:W-:Y:S01]  /*2f40*/  UMOV UR4, 0x40 ;  /* 0x0000004000047882 */ /* 0x000fe20000000000 */
[----:B------:R-:W-:Y:S01]  /*2f50*/  NOP ;  /* 0x0000000000007918 */ /* 0x000fe20000000000 */
[----:B------:R-:W-:Y:S01]  /*2f60*/  ULEA UR5, UR48, UR4, 0x18 ;  /* 0x0000000430057291 */ /* 0x000fe2000f8ec0ff */
[----:B------:R-:W-:Y:S02]  /*2f70*/  UMOV UR6, 0x400 ;  /* 0x0000040000067882 */ /* 0x000fe40000000000 */
[----:B------:R-:W-:-:S06]  /*2f80*/  ULEA UR6, UR48, UR6, 0x18 ;  /* 0x0000000630067291 */ /* 0x000fcc000f8ec0ff */
[----:B------:R-:W1:Y:S02]  /*2f90*/  LDS.U8 R0, [UR5+0x1c] ;  /* 0x00001c05ff007984 */ /* 0x000e640008000000 */
[----:B-1----:R-:W-:-:S13]  /*2fa0*/  ISETP.NE.AND P0, PT, R0, RZ, PT ;  /* 0x000000ff0000720c */ /* 0x002fda0003f05270 */
[----:B------:R-:W-:Y:S05]  /*2fb0*/  @P0 BRA `(.L_x_55) ;  /* 0x0000000400080947 */ /* 0x000fea0003800000 */
[----:B------:R-:W-:Y:S02]  /*2fc0*/  UISETP.NE.U32.AND UP1, UPT, UR33, 0x1, UPT ;  /* 0x000000012100788c */ /* 0x000fe4000bf25070 */
[----:B------:R-:W-:-:S07]  /*2fd0*/  UIADD3 UR7, UPT, UPT, UR5, 0x8, URZ ;  /* 0x0000000805077890 */ /* 0x000fce000fffe0ff */
[----:B------:R-:W-:Y:S05]  /*2fe0*/  BRA.U !UP1, `(.L_x_56) ;  /* 0x00000001099c7547 */ /* 0x000fea000b800000 */
[----:B------:R-:W-:Y:S01]  /*2ff0*/  ELECT P0, URZ, PT ;  /* 0x0000000000ff782f */ /* 0x000fe20003800000 */
[----:B------:R-:W-:-:S12]  /*3000*/  BSSY B0, `(.L_x_56) ;  /* 0x0000025000007945 */ /* 0x000fd80003800000 */
[----:B------:R-:W-:Y:S05]  /*3010*/  @!P0 BRA `(.L_x_57) ;  /* 0x00000000008c8947 */ /* 0x000fea0003800000 */
[----:B------:R-:W-:-:S05]  /*3020*/  UMOV UR4, 0x10 ;  /* 0x0000001000047882 */ /* 0x000fca0000000000 */
[----:B------:R-:W-:Y:S04]  /*3030*/  DEPBAR.LE SB1, 0x36 ;  /* 0x00009d800000791a */ /* 0x000fe80000000000 */
[----:B------:R-:W1:Y:S02]  /*3040*/  UTCATOMSWS.2CTA.FIND_AND_SET.ALIGN UP0, UR4, UR4 ;  /* 0x00000004000475e3 */ /* 0x000e640008200800 */
[----:B-1----:R-:W-:Y:S01]  /*3050*/  MOV R11, UR4 ;  /* 0x00000004000b7c02 */ /* 0x002fe20008000f00 */
[----:B------:R-:W-:Y:S06]  /*3060*/  BRA.U UP0, `(.L_x_58) ;  /* 0x0000000100187547 */ /* 0x000fec000b800000 */
.L_x_59:
[----:B------:R-:W-:Y:S05]  /*3070*/  NANOSLEEP 0x64 ;  /* 0x000000640000795d */ /* 0x000fea0003800000 */
[----:B------:R-:W-:-:S05]  /*3080*/  UMOV UR4, 0x10 ;  /* 0x0000001000047882 */ /* 0x000fca0000000000 */
[----:B------:R-:W-:Y:S04]  /*3090*/  DEPBAR.LE SB1, 0x36 ;  /* 0x00009d800000791a */ /* 0x000fe80000000000 */
[----:B------:R-:W1:Y:S02]  /*30a0*/  UTCATOMSWS.2CTA.FIND_AND_SET.ALIGN UP0, UR4, UR4 ;  /* 0x00000004000475e3 */ /* 0x000e640008200800 */
[----:B-1----:R-:W-:Y:S01]  /*30b0*/  MOV R11, UR4 ;  /* 0x00000004000b7c02 */ /* 0x002fe20008000f00 */
[----:B------:R-:W-:Y:S05]  /*30c0*/  BRA.U !UP0, `(.L_x_59) ;  /* 0xfffffffd08e87547 */ /* 0x000fea000b83ffff */
.L_x_58:
[----:B------:R-:W1:Y:S01]  /*30d0*/  LDS R7, [UR5+0x10] ;  /* 0x00001005ff077984 */ /* 0x000e620008000800 */
[----:B------:R-:W-:Y:S01]  /*30e0*/  IMAD.U32 R5, RZ, RZ, UR6 ;  /* 0x00000006ff057e24 */ /* 0x000fe2000f8e00ff */
[----:B------:R-:W-:-:S03]  /*30f0*/  MOV R4, UR34 ;  /* 0x0000002200047c02 */ /* 0x000fc60008000f00 */
[----:B------:R-:W-:Y:S01]  /*3100*/  VIADD R5, R5, 0x110 ;  /* 0x0000011005057836 */ /* 0x000fe20000000000 */
[----:B-1----:R-:W-:-:S04]  /*3110*/  SHF.L.U32 R7, R7, 0x1f, RZ ;  /* 0x0000001f07077819 */ /* 0x002fc800000006ff */
[----:B------:R-:W1:Y:S02]  /*3120*/  SYNCS.PHASECHK.TRANS64.TRYWAIT P0, [UR5+0x8], R7 ;  /* 0x00000807ff0075a7 */ /* 0x000e640008001105 */
[----:B-1----:R-:W-:Y:S05]  /*3130*/  @P0 BRA `(.L_x_60) ;  /* 0x0000000000080947 */ /* 0x002fea0003800000 */
[----:B------:R-:W1:Y:S02]  /*3140*/  SYNCS.PHASECHK.TRANS64.TRYWAIT P0, [UR5+0x8], R7 ;  /* 0x00000807ff0075a7 */ /* 0x000e640008001105 */
[----:B-1----:R-:W-:Y:S05]  /*3150*/  @!P0 BRA `(.L_x_61) ;  /* 0x0000005c00c08947 */ /* 0x002fea0003800000 */
.L_x_60:
[----:B-1----:R-:W-:Y:S01]  /*3160*/  HFMA2 R0, -RZ, RZ, 0, 5.9604644775390625e-08 ;  /* 0x00000001ff007431 */ /* 0x002fe200000001ff */
[----:B------:R-:W-:Y:S01]  /*3170*/  UPRMT UR4, UR34, 0x654, UR7 ;  /* 0x0000065422047896 */ /* 0x000fe20008000007 */
[----:B------:R-:W-:Y:S01]  /*3180*/  IMAD.MOV.U32 R8, RZ, RZ, 0xffff ;  /* 0x0000ffffff087424 */ /* 0x000fe200078e00ff */
[----:B------:R-:W-:Y:S01]  /*3190*/  PRMT R4, R4, 0x654, R5 ;  /* 0x0000065404047816 */ /* 0x000fe20000000005 */
[----:B------:R-:W-:Y:S02]  /*31a0*/  IMAD.MOV.U32 R6, RZ, RZ, 0x4 ;  /* 0x00000004ff067424 */ /* 0x000fe400078e00ff */
[----:B------:R-:W-:Y:S01]  /*31b0*/  IMAD.SHL.U32 R9, R11, 0x20, RZ ;  /* 0x000000200b097824 */ /* 0x000fe200078e00ff */
[----:B------:R-:W-:Y:S02]  /*31c0*/  MOV R5, UR4 ;  /* 0x0000000400057c02 */ /* 0x000fe40008000f00 */
[-C--:B------:R-:W-:Y:S01]  /*31d0*/  SHF.L.U32 R8, R8, R11.reuse, RZ ;  /* 0x0000000b08087219 */ /* 0x080fe200000006ff */
[----:B------:R1:W-:Y:S01]  /*31e0*/  SYNCS.ARRIVE.TRANS64.RED RZ, [UR4], R6 ;  /* 0x00000006ffff79a7 */ /* 0x0003e20008000404 */
[----:B------:R-:W-:Y:S01]  /*31f0*/  SHF.L.U32 R7, R0, R11, RZ ;  /* 0x0000000b00077219 */ /* 0x000fe200000006ff */
[----:B------:R1:W-:Y:S04]  /*3200*/  STS [UR6+0x110], R9 ;  /* 0x00011009ff007988 */ /* 0x0003e80008000806 */
[----:B------:R1:W-:Y:S04]  /*3210*/  STAS [R4.64], R11 ;  /* 0x0000000b04007dbd */ /* 0x0003e8000c0008ff */
[----:B------:R1:W-:Y:S04]  /*3220*/  ATOMS.OR RZ, [UR5+0x14], R8 ;  /* 0x00001408ffff798c */ /* 0x0003e8000b000005 */
[----:B------:R1:W-:Y:S04]  /*3230*/  ATOMS.OR RZ, [UR5+0x18], R7 ;  /* 0x00001807ffff798c */ /* 0x0003e8000b000005 */
[----:B------:R1:W-:Y:S02]  /*3240*/  ATOMS.XOR RZ, [UR5+0x10], R0 ;  /* 0x00001000ffff798c */ /* 0x0003e4000b800005 */
.L_x_57:
[----:B------:R-:W-:Y:S05]  /*3250*/  BSYNC B0 ;  /* 0x0000000000007941 */ /* 0x000fea0003800000 */
.L_x_56:
[----:B------:R-:W-:Y:S05]  /*3260*/  BRA.U UP1, `(.L_x_62) ;  /* 0x00000001016c7547 */ /* 0x000fea000b800000 */
[----:B------:R-:W-:-:S03]  /*3270*/  UMOV UR4, 0xffffffff ;  /* 0xffffffff00047882 */ /* 0x000fc60000000000 */
[----:B------:R-:W-:Y:S05]  /*3280*/  BRA.DIV UR4, `(.L_x_63) ;  /* 0x0000005e048c7947 */ /* 0x000fea000b800000 */
[----:B------:R-:W-:-:S13]  /*3290*/  ELECT P0, URZ, PT ;  /* 0x0000000000ff782f */ /* 0x000fda0003800000 */
.L_x_138:
[----:B------:R-:W-:Y:S05]  /*32a0*/  @!P0 BRA `(.L_x_62) ;  /* 0x00000000005c8947 */ /* 0x000fea0003800000 */
[----:B-1----:R-:W1:Y:S02]  /*32b0*/  LDS R5, [UR5+0x10] ;  /* 0x00001005ff057984 */ /* 0x002e640008000800 */
[----:B-1----:R-:W-:-:S04]  /*32c0*/  SHF.L.U32 R5, R5, 0x1f, RZ ;  /* 0x0000001f05057819 */ /* 0x002fc800000006ff */
[----:B------:R-:W1:Y:S02]  /*32d0*/  SYNCS.PHASECHK.TRANS64.TRYWAIT P0, [UR5+0x8], R5 ;  /* 0x00000805ff0075a7 */ /* 0x000e640008001105 */
[----:B-1----:R-:W-:Y:S05]  /*32e0*/  @P0 BRA `(.L_x_64) ;  /* 0x0000000000080947 */ /* 0x002fea0003800000 */
[----:B------:R-:W1:Y:S02]  /*32f0*/  SYNCS.PHASECHK.TRANS64.TRYWAIT P0, [UR5+0x8], R5 ;  /* 0x00000805ff0075a7 */ /* 0x000e640008001105 */
[----:B-1----:R-:W-:Y:S05]  /*3300*/  @!P0 BRA `(.L_x_65) ;  /* 0x0000005c00908947 */ /* 0x002fea0003800000 */
.L_x_64:
[----:B------:R-:W2:Y:S01]  /*3310*/  LDS R7, [UR6+0x110] ;  /* 0x00011006ff077984 */ /* 0x000ea20008000800 */
[----:B-1----:R-:W-:Y:S02]  /*3320*/  HFMA2 R0, -RZ, RZ, 0, 5.9604644775390625e-08 ;  /* 0x00000001ff007431 */ /* 0x002fe400000001ff */
[----:B------:R-:W-:Y:S01]  /*3330*/  IMAD.MOV.U32 R4, RZ, RZ, 0xffff ;  /* 0x0000ffffff047424 */ /* 0x000fe200078e00ff */
[----:B------:R-:W-:Y:S01]  /*3340*/  UPRMT UR4, UR34, 0x654, UR7 ;  /* 0x0000065422047896 */ /* 0x000fe20008000007 */
[----:B--2---:R-:W-:-:S03]  /*3350*/  IMAD.SHL.U32 R5, R7, 0x20, RZ ;  /* 0x0000002007057824 */ /* 0x004fc600078e00ff */
[-C--:B------:R-:W-:Y:S02]  /*3360*/  SHF.L.U32 R4, R4, R7.reuse, RZ ;  /* 0x0000000704047219 */ /* 0x080fe400000006ff */
[----:B------:R-:W-:Y:S01]  /*3370*/  SHF.L.U32 R7, R0, R7, RZ ;  /* 0x0000000700077219 */ /* 0x000fe200000006ff */
[----:B------:R2:W-:Y:S04]  /*3380*/  STS [UR6+0x110], R5 ;  /* 0x00011005ff007988 */ /* 0x0005e80008000806 */
[----:B------:R2:W-:Y:S04]  /*3390*/  ATOMS.OR RZ, [UR5+0x14], R4 ;  /* 0x00001404ffff798c */ /* 0x0005e8000b000005 */
[----:B------:R2:W-:Y:S01]  /*33a0*/  ATOMS.OR RZ, [UR5+0x18], R7 ;  /* 0x00001807ffff798c */ /* 0x0005e2000b000005 */
[----:B------:R-:W-:Y:S03]  /*33b0*/  SYNCS.ARRIVE.TRANS64.RED.A1T0 RZ, [UR4], RZ ;  /* 0x000000ffffff79a7 */ /* 0x000fe60008100404 */
[----:B------:R2:W-:Y:S01]  /*33c0*/  ATOMS.XOR RZ, [UR5+0x10], R0 ;  /* 0x00001000ffff798c */ /* 0x0005e2000b800005 */
[----:B------:R-:W-:Y:S05]  /*33d0*/  BRA `(.L_x_62) ;  /* 0x0000000000107947 */ /* 0x000fea0003800000 */
.L_x_55:
[----:B------:R-:W-:Y:S02]  /*33e0*/  MOV R0, 0xffffffff ;  /* 0xffffffff00007802 */ /* 0x000fe40000000f00 */
[----:B------:R-:W-:-:S03]  /*33f0*/  MOV R4, 0x3420 ;  /* 0x0000342000047802 */ /* 0x000fc60000000f00 */
[----:B------:R1:W-:Y:S04]  /*3400*/  STS [UR6+0x110], R0 ;  /* 0x00011000ff007988 */ /* 0x0003e80008000806 */
[----:B-1---5:R-:W-:Y:S05]  /*3410*/  CALL.REL.NOINC `($__internal_1_$__cuda_sm10x_tcgen05_guardrail_trap_phase_invalid_during_alloc) ;  /* 0x0000006000d87944 */ /* 0x022fea0003c00000 */
.L_x_62:
[----:B------:R-:W-:Y:S05]  /*3420*/  WARPSYNC.ALL ;  /* 0x0000000000007948 */ /* 0x000fea0003800000 */
[----:B------:R-:W3:Y:S01]  /*3430*/  S2UR UR4, SR_CgaCtaId ;  /* 0x00000000000479c3 */ /* 0x000ee20000008800 */
[----:B------:R-:W-:Y:S01]  /*3440*/  UMOV UR17, 0x400 ;  /* 0x0000040000117882 */ /* 0x000fe20000000000 */
[----:B------:R-:W-:-:S06]  /*3450*/  NOP ;  /* 0x0000000000007918 */ /* 0x000fcc0000000000 */
[----:B------:R-:W-:Y:S06]  /*3460*/  BAR.ARV 0x6, 0xa0 ;  /* 0x0182800000007b1d */ /* 0x000fec0000002000 */
[----:B------:R-:W4:Y:S01]  /*3470*/  LDCU UR6, c[0x0][0x38c] ;  /* 0x00007180ff0677ac */ /* 0x000f220008000800 */
[----:B------:R-:W-:Y:S01]  /*3480*/  LOP3.LUT R3, R3, 0xffff, RZ, 0xc0, !PT ;  /* 0x0000ffff03037812 */ /* 0x000fe200078ec0ff */
[----:B-1----:R-:W-:Y:S01]  /*3490*/  IMAD.MOV.U32 R9, RZ, RZ, 0x1 ;  /* 0x00000001ff097424 */ /* 0x002fe200078e00ff */
[----:B------:R-:W-:Y:S01]  /*34a0*/  LOP3.LUT R2, R2, 0xffff, RZ, 0xc0, !PT ;  /* 0x0000ffff02027812 */ /* 0x000fe200078ec0ff */
[----:B------:R-:W-:Y:S01]  /*34b0*/  IMAD.MOV.U32 R8, RZ, RZ, RZ ;  /* 0x000000ffff087224 */ /* 0x000fe200078e00ff */
[----:B------:R-:W-:Y:S01]  /*34c0*/  R2UR UR20, R3 ;  /* 0x00000000031472ca */ /* 0x000fe200000e0000 */
[----:B------:R-:W-:Y:S01]  /*34d0*/  UMOV UR24, URZ ;  /* 0x000000ff00187c82 */ /* 0x000fe20008000000 */
[----:B------:R-:W-:-:S02]  /*34e0*/  R2UR UR30, R2 ;  /* 0x00000000021e72ca */ /* 0x000fc400000e0000 */
[----:B------:R-:W-:Y:S01]  /*34f0*/  CS2R R2, SRZ ;  /* 0x0000000000027805 */ /* 0x000fe2000001ff00 */
[----:B------:R-:W-:Y:S01]  /*3500*/  UMOV UR15, URZ ;  /* 0x000000ff000f7c82 */ /* 0x000fe20008000000 */
[----:B---3--:R-:W-:Y:S01]  /*3510*/  ULEA UR17, UR4, UR17, 0x18 ;  /* 0x0000001104117291 */ /* 0x008fe2000f8ec0ff */
[----:B------:R-:W-:Y:S01]  /*3520*/  UMOV UR14, URZ ;  /* 0x000000ff000e7c82 */ /* 0x000fe20008000000 */
[----:B------:R-:W-:Y:S02]  /*3530*/  UISETP.NE.AND UP3, UPT, UR33, URZ, UPT ;  /* 0x000000ff2100728c */ /* 0x000fe4000bf65270 */
[----:B------:R-:W-:Y:S02]  /*3540*/  UIADD3 UR5, UPT, UPT, UR17, 0x8400, URZ ;  /* 0x0000840011057890 */ /* 0x000fe4000fffe0ff */
[----:B------:R-:W-:-:S03]  /*3550*/  UIADD3 UR4, UPT, UPT, UR17, 0xe400, URZ ;  /* 0x0000e40011047890 */ /* 0x000fc6000fffe0ff */
[----:B--2---:R-:W1:Y:S01]  /*3560*/  LDS R0, [UR17+0x110] ;  /* 0x00011011ff007984 */ /* 0x004e620008000800 */
[----:B----4-:R-:W-:Y:S02]  /*3570*/  UIADD3 UR6, UPT, UPT, UR6, 0x3f, URZ ;  /* 0x0000003f06067890 */ /* 0x010fe4000fffe0ff */
[----:B------:R-:W-:Y:S02]  /*3580*/  USHF.R.U32.HI UR5, URZ, 0x4, UR5 ;  /* 0x00000004ff057899 */ /* 0x000fe40008011605 */
[----:B------:R-:W-:Y:S02]  /*3590*/  USHF.R.S32.HI UR25, URZ, 0x1f, UR6 ;  /* 0x0000001fff197899 */ /* 0x000fe40008011406 */
[----:B------:R-:W-:Y:S02]  /*35a0*/  USHF.R.U32.HI UR4, URZ, 0x4, UR4 ;  /* 0x00000004ff047899 */ /* 0x000fe40008011604 */
[----:B------:R-:W-:Y:S02]  /*35b0*/  ULEA.HI UR25, UR25, UR6, URZ, 0x6 ;  /* 0x0000000619197291 */ /* 0x000fe4000f8f30ff */
[----:B------:R-:W-:-:S02]  /*35c0*/  ULOP3.LUT UR5, UR5, 0x3fff, URZ, 0xc0, !UPT ;  /* 0x00003fff05057892 */ /* 0x000fc4000f8ec0ff */
[----:B------:R-:W-:Y:S02]  /*35d0*/  USHF.R.S32.HI UR25, URZ, 0x6, UR25 ;  /* 0x00000006ff197899 */ /* 0x000fe40008011419 */
[----:B------:R-:W-:Y:S02]  /*35e0*/  ULOP3.LUT UR22, UR4, 0x3fff, URZ, 0xc0, !UPT ;  /* 0x00003fff04167892 */ /* 0x000fe4000f8ec0ff */
[----:B------:R-:W-:Y:S02]  /*35f0*/  UISETP.LT.AND UP0, UPT, UR25, 0x1, UPT ;  /* 0x000000011900788c */ /* 0x000fe4000bf01270 */
[----:B------:R-:W-:Y:S02]  /*3600*/  ULOP3.LUT UR21, UR5, 0x10000, URZ, 0xfc, !UPT ;  /* 0x0001000005157892 */ /* 0x000fe4000f8efcff */
[----:B------:R-:W-:Y:S02]  /*3610*/  ULOP3.LUT UR22, UR22, 0x10000, URZ, 0xfc, !UPT ;  /* 0x0001000016167892 */ /* 0x000fe4000f8efcff */
[----:B------:R-:W-:Y:S01]  /*3620*/  USEL UR31, UR25, 0x1, !UP0 ;  /* 0x00000001191f7887 */ /* 0x000fe2000c000000 */
[----:B------:R-:W-:Y:S01]  /*3630*/  UMOV UR28, 0x0 ;  /* 0x00000000001c7882 */ /* 0x000fe20000000000 */
[----:B------:R-:W-:Y:S01]  /*3640*/  UMOV UR29, 0x10200490 ;  /* 0x10200490001d7882 */ /* 0x000fe20000000000 */
[----:B------:R-:W-:Y:S01]  /*3650*/  UMOV UR26, 0x0 ;  /* 0x00000000001a7882 */ /* 0x000fe20000000000 */
[----:B------:R-:W-:Y:S01]  /*3660*/  UMOV UR27, 0x10200490 ;  /* 0x10200490001b7882 */ /* 0x000fe20000000000 */
[----:B-1----:R-:W-:-:S15]  /*3670*/  R2UR UR32, R0 ;  /* 0x00000000002072ca */ /* 0x002fde00000e0000 */
.L_x_73:
[C---:B------:R-:W-:Y:S02]  /*3680*/  LEA R0, R8.reuse, UR17, 0x3 ;  /* 0x0000001108007c11 */ /* 0x040fe4000f8e18ff */
[----:B------:R-:W-:Y:S02]  /*3690*/  SHF.L.U32 R5, R3, 0x1f, RZ ;  /* 0x0000001f03057819 */ /* 0x000fe400000006ff */
[----:B------:R-:W-:Y:S02]  /*36a0*/  LEA R4, R8, UR17, 0x4 ;  /* 0x0000001108047c11 */ /* 0x000fe4000f8e20ff */
[----:B------:R-:W1:Y:S02]  /*36b0*/  SYNCS.PHASECHK.TRANS64.TRYWAIT P0, [R0+URZ+0x60], R5 ;  /* 0x00006005000075a7 */ /* 0x000e6400080011ff */
[----:B-1-3--:R-:W-:Y:S05]  /*36c0*/  @!P0 BRA `(.L_x_66) ;  /* 0x0000005800b88947 */ /* 0x00afea0003800000 */
.L_x_139:
[----:B-1----:R-:W1:Y:S01]  /*36d0*/  LDS.128 R4, [R4+0xf0] ;  /* 0x0000f00004047984 */ /* 0x002e620000000c00 */
[----:B------:R-:W-:Y:S02]  /*36e0*/  VIADD R0, R0, 0x70 ;  /* 0x0000007000007836 */ /* 0x000fe40000000000 */
[----:B------:R-:W-:Y:S01]  /*36f0*/  VIADD R8, R8, 0x1 ;  /* 0x0000000108087836 */ /* 0x000fe20000000000 */
[----:B------:R-:W-:Y:S01]  /*3700*/  @!PT LDS RZ, [RZ] ;  /* 0x00000000fffff984 */ /* 0x000fe20000000800 */
[----:B------:R-:W-:Y:S01]  /*3710*/  @!PT LDS RZ, [RZ] ;  /* 0x00000000fffff984 */ /* 0x000fe20000000800 */
[----:B------:R-:W-:Y:S01]  /*3720*/  @!PT LDS RZ, [RZ] ;  /* 0x00000000fffff984 */ /* 0x000fe20000000800 */
[----:B------:R-:W-:Y:S01]  /*3730*/  @!PT LDS RZ, [RZ] ;  /* 0x00000000fffff984 */ /* 0x000fe20000000800 */
[----:B------:R2:W-:Y:S06]  /*3740*/  MEMBAR.ALL.CTA ;  /* 0x0000000000007992 */ /* 0x0005ec0000008000 */
[----:B--2---:R-:W2:Y:S01]  /*3750*/  FENCE.VIEW.ASYNC.S ;  /* 0x00000000000073c6 */ /* 0x004ea20000000000 */
[----:B------:R-:W-:-:S04]  /*3760*/  PRMT R0, RZ, 0x654, R0 ;  /* 0x00000654ff007816 */ /* 0x000fc80000000000 */
[----:B--2---:R2:W-:Y:S01]  /*3770*/  SYNCS.ARRIVE.TRANS64.RED.A1T0 RZ, [R0+URZ], RZ ;  /* 0x000000ff00ff79a7 */ /* 0x0045e200081004ff */
[----:B-1----:R-:W-:Y:S01]  /*3780*/  LOP3.LUT P1, RZ, R6, 0x1, RZ, 0xc0, !PT ;  /* 0x0000000106ff7812 */ /* 0x002fe2000782c0ff */
[----:B--2---:R-:W-:-:S12]  /*3790*/  BRA.U UP3, `(.L_x_67) ;  /* 0x0000000103e07547 */ /* 0x004fd8000b800000 */
[----:B------:R-:W1:Y:S01]  /*37a0*/  LDCU UR4, c[0x0][0x38c] ;  /* 0x00007180ff0477ac */ /* 0x000e620008000800 */
[----:B------:R-:W-:Y:S02]  /*37b0*/  PLOP3.LUT P2, PT, PT, PT, PT, 0x80, 0x8 ;  /* 0x000000000008781c */ /* 0x000fe40003f4f070 */
[----:B------:R-:W-:Y:S01]  /*37c0*/  SHF.L.U32 R5, R9, 0x1f, RZ ;  /* 0x0000001f09057819 */ /* 0x000fe200000006ff */
[----:B------:R-:W-:Y:S02]  /*37d0*/  ULEA UR23, UR24, UR17, 0x3 ;  /* 0x0000001118177291 */ /* 0x000fe4000f8e18ff */
[----:B------:R-:W-:Y:S02]  /*37e0*/  ULEA UR18, UR24, UR32, 0x7 ;  /* 0x0000002018127291 */ /* 0x000fe4000f8e38ff */
[----:B-1----:R-:W-:-:S06]  /*37f0*/  UISETP.GE.AND UP0, UPT, UR4, 0x1, UPT ;  /* 0x000000010400788c */ /* 0x002fcc000bf06270 */
[----:B------:R-:W-:-:S05]  /*3800*/  PLOP3.LUT P0, PT, PT, PT, UP0, 0x80, 0x8 ;  /* 0x000000000008781c */ /* 0x000fca0003f0f008 */
[----:B------:R-:W-:-:S08]  /*3810*/  @UP0 ULEA UR4, UR15, UR17, 0x3 ;  /* 0x000000110f040291 */ /* 0x000fd0000f8e18ff */
[----:B------:R-:W-:-:S04]  /*3820*/  @P0 SHF.L.U32 R0, R2, 0x1f, RZ ;  /* 0x0000001f02000819 */ /* 0x000fc800000006ff */
[----:B------:R1:W2:Y:S01]  /*3830*/  @P0 SYNCS.PHASECHK.TRANS64.TRYWAIT P2, [UR4], R0 ;  /* 0x00000000ff0005a7 */ /* 0x0002a20008041104 */
[----:B------:R-:W3:Y:S02]  /*3840*/  SYNCS.PHASECHK.TRANS64.TRYWAIT P0, [UR23+0xa0], R5 ;  /* 0x0000a005ff0075a7 */ /* 0x000ee40008001117 */
[----:B-123--:R-:W-:Y:S05]  /*3850*/  @!P0 BRA `(.L_x_68) ;  /* 0x0000005800688947 */ /* 0x00efea0003800000 */
.L_x_141:
[----:B------:R-:W-:Y:S01]  /*3860*/  UMOV UR19, UR14 ;  /* 0x0000000e00137c82 */ /* 0x000fe20008000000 */
[----:B------:R-:W-:Y:S05]  /*3870*/  BRA.U !UP0, `(.L_x_69) ;  /* 0x0000000108987547 */ /* 0x000fea000b800000 */
[----:B------:R-:W-:Y:S02]  /*3880*/  UIADD3 UR19, UPT, UPT, UR31, UR14, URZ ;  /* 0x0000000e1f137290 */ /* 0x000fe4000fffe0ff */
[----:B------:R-:W-:Y:S01]  /*3890*/  UPLOP3.LUT UP2, UPT, UPT, UPT, UPT, 0x40, 0x4 ;  /* 0x000000000004789c */ /* 0x000fe20003f4e870 */
[----:B------:R-:W-:Y:S01]  /*38a0*/  UMOV UR16, UR25 ;  /* 0x0000001900107c82 */ /* 0x000fe20008000000 */
[----:B------:R-:W-:-:S09]  /*38b0*/  UMOV UR6, UR15 ;  /* 0x0000000f00067c82 */ /* 0x000fd20008000000 */
.L_x_72:
[----:B--2---:R-:W-:Y:S01]  /*38c0*/  ULEA UR5, UR6, UR17, 0x3 ;  /* 0x0000001106057291 */ /* 0x004fe2000f8e18ff */
[----:B---3--:R-:W-:Y:S11]  /*38d0*/  @P2 BRA `(.L_x_70) ;  /* 0x00000000000c2947 */ /* 0x008ff60003800000 */
[----:B-1----:R-:W-:Y:S04]  /*38e0*/  SHF.L.U32 R5, R2, 0x1f, RZ ;  /* 0x0000001f02057819 */ /* 0x002fe800000006ff */
[----:B------:R-:W1:Y:S02]  /*38f0*/  SYNCS.PHASECHK.TRANS64.TRYWAIT P0, [UR5], R5 ;  /* 0x00000005ff0075a7 */ /* 0x000e640008001105 */
[----:B-1----:R-:W-:Y:S05]  /*3900*/  @!P0 BRA `(.L_x_71) ;  /* 0x0000005800548947 */ /* 0x002fea0003800000 */
.L_x_70:
[----:B------:R-:W-:Y:S01]  /*3910*/  UISETP.NE.AND UP0, UPT, UR16, 0x1, UPT ;  /* 0x000000011000788c */ /* 0x000fe2000bf05270 */
[----:B------:R-:W-:Y:S01]  /*3920*/  PLOP3.LUT P2, PT, PT, PT, PT, 0x80, 0x8 ;  /* 0x000000000008781c */ /* 0x000fe20003f4f070 */
[----:B------:R-:W-:Y:S02]  /*3930*/  UIADD3 UR4, UPT, UPT, UR6, 0x1, URZ ;  /* 0x0000000106047890 */ /* 0x000fe4000fffe0ff */
[----:B------:R-:W-:Y:S02]  /*3940*/  ULEA UR12, UR6, UR22, 0x8 ;  /* 0x00000016060c7291 */ /* 0x000fe4000f8e40ff */
[----:B------:R-:W-:Y:S01]  /*3950*/  UISETP.NE.AND UP1, UPT, UR4, 0x3, UPT ;  /* 0x000000030400788c */ /* 0x000fe2000bf25270 */
[----:B------:R-:W-:Y:S01]  /*3960*/  PLOP3.LUT P0, PT, PT, PT, UP0, 0x80, 0x8 ;  /* 0x000000000008781c */ /* 0x000fe20003f0f008 */
[----:B------:R-:W-:Y:S02]  /*3970*/  UIADD3 UR10, UPT, UPT, UR12, 0x2, URZ ;  /* 0x000000020c0a7890 */ /* 0x000fe4000fffe0ff */
[----:B------:R-:W-:Y:S02]  /*3980*/  USEL UR7, URZ, 0x1, UP1 ;  /* 0x00000001ff077887 */ /* 0x000fe40008800000 */
[----:B------:R-:W-:Y:S02]  /*3990*/  USEL UR15, UR4, URZ, UP1 ;  /* 0x000000ff040f7287 */ /* 0x000fe40008800000 */
[----:B------:R-:W-:Y:S02]  /*39a0*/  UIADD3 UR14, UPT, UPT, UR14, 0x1, URZ ;  /* 0x000000010e0e7890 */ /* 0x000fe4000fffe0ff */
[----:B------:R-:W-:Y:S01]  /*39b0*/  @UP0 ULEA UR4, UR15, UR17, 0x3 ;  /* 0x000000110f040291 */ /* 0x000fe2000f8e18ff */
[----:B------:R-:W-:Y:S01]  /*39c0*/  LOP3.LUT R2, R2, UR7, RZ, 0x3c, !PT ;  /* 0x0000000702027c12 */ /* 0x000fe2000f8e3cff */
[----:B------:R-:W-:Y:S01]  /*39d0*/  UIADD3 UR7, UPT, UPT, UR5, 0x18, URZ ;  /* 0x0000001805077890 */ /* 0x000fe2000fffe0ff */
[----:B------:R-:W-:Y:S02]  /*39e0*/  UMOV UR13, 0x80004020 ;  /* 0x80004020000d7882 */ /* 0x000fe40000000000 */
[----:B-1----:R-:W-:Y:S01]  /*39f0*/  @P0 SHF.L.U32 R0, R2, 0x1f, RZ ;  /* 0x0000001f02000819 */ /* 0x002fe200000006ff */
[----:B------:R-:W-:Y:S01]  /*3a00*/  UMOV UR5, 0x80004020 ;  /* 0x8000402000057882 */ /* 0x000fe20000000000 */
[----:B------:R-:W-:Y:S01]  /*3a10*/  UMOV UR11, 0x80004020 ;  /* 0x80004020000b7882 */ /* 0x000fe20000000000 */
[----:B------:R-:W-:Y:S01]  /*3a20*/  UMOV UR9, 0x80004020 ;  /* 0x8000402000097882 */ /* 0x000fe20000000000 */
[----:B------:R2:W3:Y:S01]  /*3a30*/  @P0 SYNCS.PHASECHK.TRANS64.TRYWAIT P2, [UR4], R0 ;  /* 0x00000000ff0005a7 */ /* 0x0004e20008041104 */
[----:B------:R-:W-:Y:S02]  /*3a40*/  ULEA UR4, UR6, UR21, 0x9 ;  /* 0x0000001506047291 */ /* 0x000fe4000f8e48ff */
[----:B------:R-:W-:Y:S02]  /*3a50*/  UISETP.NE.AND UP0, UPT, UR14, UR19, UPT ;  /* 0x000000130e00728c */ /* 0x000fe4000bf05270 */
[----:B------:R-:W-:Y:S02]  /*3a60*/  UIADD3 UR8, UPT, UPT, UR4, 0x2, URZ ;  /* 0x0000000204087890 */ /* 0x000fe4000fffe0ff */
[----:B------:R-:W-:Y:S01]  /*3a70*/  UIADD3 UR16, UPT, UPT, UR16, -0x1, URZ ;  /* 0xffffffff10107890 */ /* 0x000fe2000fffe0ff */
[----:B------:R-:W-:Y:S02]  /*3a80*/  UMOV UR6, UR15 ;  /* 0x0000000f00067c82 */ /* 0x000fe40008000000 */
[----:B------:R2:W-:Y:S01]  /*3a90*/  UTCQMMA.2CTA gdesc[UR4], gdesc[UR12], tmem[UR18], tmem[UR28], idesc[UR29], UP2 ;  /* 0x00ff1c0c040075ea */ /* 0x0005e20009200312 */
[----:B------:R-:W-:Y:S03]  /*3aa0*/  UPLOP3.LUT UP2, UPT, UPT, UPT, UPT, 0x80, 0x8 ;  /* 0x000000000008789c */ /* 0x000fe60003f4f070 */
[----:B------:R2:W-:Y:S01]  /*3ab0*/  UTCQMMA.2CTA gdesc[UR8], gdesc[UR10], tmem[UR18], tmem[UR26], idesc[UR27], UPT ;  /* 0x00ff1a0a080075ea */ /* 0x0005e2000ba00312 */
[----:B------:R2:W-:Y:S01]  /*3ac0*/  UTCBAR.2CTA.MULTICAST [UR7], URZ, UR20 ;  /* 0x000000ff070073e9 */ /* 0x0005e20008200814 */
[----:B------:R-:W-:Y:S06]  /*3ad0*/  BRA.U UP0, `(.L_x_72) ;  /* 0xfffffffd00787547 */ /* 0x000fec000b83ffff */
.L_x_69:
[----:B--2---:R-:W-:Y:S01]  /*3ae0*/  UIADD3 UR4, UPT, UPT, UR23, 0x80, URZ ;  /* 0x0000008017047890 */ /* 0x004fe2000fffe0ff */
[----:B------:R-:W-:-:S08]  /*3af0*/  UMOV UR14, UR19 ;  /* 0x00000013000e7c82 */ /* 0x000fd00008000000 */
[----:B------:R2:W-:Y:S01]  /*3b00*/  UTCBAR.2CTA.MULTICAST [UR4], URZ, UR30 ;  /* 0x000000ff040073e9 */ /* 0x0005e2000820081e */
[----:B------:R-:W-:Y:S02]  /*3b10*/  NOP ;  /* 0x0000000000007918 */ /* 0x000fe40000000000 */
.L_x_67:
[----:B--2---:R-:W-:Y:S01]  /*3b20*/  UIADD3 UR4, UPT, UPT, UR24, 0x1, URZ ;  /* 0x0000000118047890 */ /* 0x004fe2000fffe0ff */
[----:B------:R-:W-:-:S03]  /*3b30*/  ISETP.NE.AND P0, PT, R8, 0x2, PT ;  /* 0x000000020800780c */ /* 0x000fc60003f05270 */
[----:B------:R-:W-:Y:S01]  /*3b40*/  UISETP.NE.AND UP0, UPT, UR4, 0x4, UPT ;  /* 0x000000040400788c */ /* 0x000fe2000bf05270 */
[----:B-1----:R-:W-:Y:S02]  /*3b50*/  SEL R0, RZ, 0x1, P0 ;  /* 0x00000001ff007807 */ /* 0x002fe40000000000 */
[----:B------:R-:W-:Y:S01]  /*3b60*/  SEL R8, R8, RZ, P0 ;  /* 0x000000ff08087207 */ /* 0x000fe20000000000 */
[----:B------:R-:W-:Y:S01]  /*3b70*/  USEL UR5, URZ, 0x1, UP0 ;  /* 0x00000001ff057887 */ /* 0x000fe20008000000 */
[----:B------:R-:W-:Y:S01]  /*3b80*/  LOP3.LUT R3, R3, R0, RZ, 0x3c, !PT ;  /* 0x0000000003037212 */ /* 0x000fe200078e3cff */
[----:B------:R-:W-:-:S04]  /*3b90*/  USEL UR24, UR4, URZ, UP0 ;  /* 0x000000ff04187287 */ /* 0x000fc80008000000 */
[----:B------:R-:W-:Y:S01]  /*3ba0*/  LOP3.LUT R9, R9, UR5, RZ, 0x3c, !PT ;  /* 0x0000000509097c12 */ /* 0x000fe2000f8e3cff */
[----:B------:R-:W-:Y:S07]  /*3bb0*/  @P1 BRA `(.L_x_73) ;  /* 0xfffffff800b01947 */ /* 0x000fee000383ffff */
[----:B------:R-:W1:Y:S01]  /*3bc0*/  S2UR UR8, SR_CgaCtaId ;  /* 0x00000000000879c3 */ /* 0x000e620000008800 */
[----:B------:R-:W-:Y:S01]  /*3bd0*/  ELECT P0, URZ, PT ;  /* 0x0000000000ff782f */ /* 0x000fe20003800000 */
[----:B------:R-:W-:Y:S01]  /*3be0*/  HFMA2 R0, -RZ, RZ, 0, 5.9604644775390625e-08 ;  /* 0x00000001ff007431 */ /* 0x000fe200000001ff */
[----:B------:R-:W-:-:S05]  /*3bf0*/  UMOV UR4, 0x40 ;  /* 0x0000004000047882 */ /* 0x000fca0000000000 */
[----:B------:R-:W-:Y:S01]  /*3c00*/  UVIRTCOUNT.DEALLOC.SMPOOL 0x80 ;  /* 0x000000800000784c */ /* 0x000fe20000000000 */
[----:B------:R-:W-:Y:S02]  /*3c10*/  UISETP.NE.AND UP1, UPT, UR33, URZ, UPT ;  /* 0x000000ff2100728c */ /* 0x000fe4000bf25270 */
[----:B-1----:R-:W-:-:S09]  /*3c20*/  ULEA UR8, UR8, UR4, 0x18 ;  /* 0x0000000408087291 */ /* 0x002fd2000f8ec0ff */
[----:B------:R1:W-:Y:S01]  /*3c30*/  @P0 STS.U8 [UR8+0x1c], R0 ;  /* 0x00001c00ff000988 */ /* 0x0003e20008000008 */
[----:B------:R-:W-:Y:S05]  /*3c40*/  BRA.U UP1, `(.L_x_74) ;  /* 0x0000000101a07547 */ /* 0x000fea000b800000 */
[----:B------:R-:W-:Y:S01]  /*3c50*/  UIADD3 UR7, UPT, UPT, UR17, 0xa0, URZ ;  /* 0x000000a011077890 */ /* 0x000fe2000fffe0ff */
[----:B------:R-:W-:-:S03]  /*3c60*/  SHF.L.U32 R3, R9, 0x1f, RZ ;  /* 0x0000001f09037819 */ /* 0x000fc600000006ff */
[----:B------:R-:W-:-:S09]  /*3c70*/  ULEA UR4, UR24, UR7, 0x3 ;  /* 0x0000000718047291 */ /* 0x000fd2000f8e18ff */
[----:B------:R-:W2:Y:S02]  /*3c80*/  SYNCS.PHASECHK.TRANS64.TRYWAIT P0, [UR4], R3 ;  /* 0x00000003ff0075a7 */ /* 0x000ea40008001104 */
[----:B--2---:R-:W-:Y:S05]  /*3c90*/  @!P0 BRA `(.L_x_75) ;  /* 0x0000005400888947 */ /* 0x004fea0003800000 */
.L_x_144:
        /* <DEDUP_REMOVED lines=9> */
.L_x_146:
        /* <DEDUP_REMOVED lines=9> */
.L_x_148:
[----:B------:R-:W-:-:S04]  /*3dc0*/  UIADD3 UR4, UPT, UPT, UR4, 0x1, URZ ;  /* 0x0000000104047890 */ /* 0x000fc8000fffe0ff */
[----:B------:R-:W-:-:S04]  /*3dd0*/  UISETP.NE.AND UP0, UPT, UR4, 0x4, UPT ;  /* 0x000000040400788c */ /* 0x000fc8000bf05270 */
[----:B------:R-:W-:Y:S02]  /*3de0*/  USEL UR5, URZ, 0x1, UP0 ;  /* 0x00000001ff057887 */ /* 0x000fe40008000000 */
[----:B------:R-:W-:-:S04]  /*3df0*/  USEL UR4, UR4, URZ, UP0 ;  /* 0x000000ff04047287 */ /* 0x000fc80008000000 */
[----:B------:R-:W-:Y:S01]  /*3e00*/  ULEA UR4, UR4, UR7, 0x3 ;  /* 0x0000000704047291 */ /* 0x000fe2000f8e18ff */
[----:B-1----:R-:W-:-:S04]  /*3e10*/  LOP3.LUT R3, R2, UR5, RZ, 0x3c, !PT ;  /* 0x0000000502037c12 */ /* 0x002fc8000f8e3cff */
[----:B------:R-:W-:Y:S01]  /*3e20*/  SHF.L.U32 R3, R3, 0x1f, RZ ;  /* 0x0000001f03037819 */ /* 0x000fe200000006ff */
[----:B------:R-:W-:-:S04]  /*3e30*/  IMAD.U32 R0, RZ, RZ, UR4 ;  /* 0x00000004ff007e24 */ /* 0x000fc8000f8e00ff */
[----:B------:R1:W2:Y:S03]  /*3e40*/  SYNCS.PHASECHK.TRANS64.TRYWAIT P0, [R0+URZ], R3 ;  /* 0x00000003000075a7 */ /* 0x0002a600080011ff */
[----:B--2---:R-:W-:Y:S05]  /*3e50*/  @!P0 NANOSLEEP.SYNCS 0x989680 ;  /* 0x009896800000895d */ /* 0x004fea0003900000 */
[----:B------:R-:W2:Y:S02]  /*3e60*/  @!P0 SYNCS.PHASECHK.TRANS64 P0, [R0+URZ], R3 ;  /* 0x00000003000085a7 */ /* 0x000ea400080010ff */
[----:B--2---:R-:W-:Y:S05]  /*3e70*/  @P0 BRA `(.L_x_78) ;  /* 0x0000000000200947 */ /* 0x004fea0003800000 */
.L_x_79:
[----:B--2---:R2:W4:Y:S02]  /*3e80*/  SYNCS.PHASECHK.TRANS64.TRYWAIT P0, [R0+URZ], R3 ;  /* 0x00000003000075a7 */ /* 0x00452400080011ff */
[----:B----4-:R-:W-:Y:S05]  /*3e90*/  @!P0 NANOSLEEP.SYNCS 0x989680 ;  /* 0x009896800000895d */ /* 0x010fea0003900000 */
[----:B------:R-:W4:Y:S02]  /*3ea0*/  @!P0 SYNCS.PHASECHK.TRANS64 P0, [R0+URZ], R3 ;  /* 0x00000003000085a7 */ /* 0x000f2400080010ff */
[----:B----4-:R-:W-:Y:S05]  /*3eb0*/  @!P0 BRA `(.L_x_79) ;  /* 0xfffffffc00f08947 */ /* 0x010fea000383ffff */
[----:B------:R-:W-:Y:S05]  /*3ec0*/  BRA `(.L_x_78) ;  /* 0x00000000000c7947 */ /* 0x000fea0003800000 */
.L_x_74:
[----:B------:R-:W-:-:S04]  /*3ed0*/  UIADD3 UR4, UPT, UPT, UR17, 0xe0, URZ ;  /* 0x000000e011047890 */ /* 0x000fc8000fffe0ff */
[----:B------:R-:W-:-:S09]  /*3ee0*/  UPRMT UR4, UR34, 0x654, UR4 ;  /* 0x0000065422047896 */ /* 0x000fd20008000004 */
[----:B------:R-:W-:Y:S03]  /*3ef0*/  SYNCS.ARRIVE.TRANS64.RED.A1T0 RZ, [UR4], RZ ;  /* 0x000000ffffff79a7 */ /* 0x000fe60008100404 */
.L_x_78:
[----:B-12---:R-:W-:Y:S01]  /*3f00*/  SHF.L.U32 R3, RZ, 0x1f, RZ ;  /* 0x0000001fff037819 */ /* 0x006fe200000006ff */
[----:B------:R-:W-:Y:S01]  /*3f10*/  UIADD3 UR4, UPT, UPT, UR17, 0xe0, URZ ;  /* 0x000000e011047890 */ /* 0x000fe2000fffe0ff */
[----:B------:R-:W-:Y:S02]  /*3f20*/  PLOP3.LUT P0, PT, PT, PT, UP1, 0x80, 0x8 ;  /* 0x000000000008781c */ /* 0x000fe40003f0f018 */
[----:B------:R-:W1:Y:S02]  /*3f30*/  SYNCS.PHASECHK.TRANS64.TRYWAIT P1, [UR17+0xe0], R3 ;  /* 0x0000e003ff0075a7 */ /* 0x000e640008021111 */
[----:B-1----:R-:W-:Y:S09]  /*3f40*/  @!P1 BRA `(.L_x_80) ;  /* 0x0000005400249947 */ /* 0x002ff20003800000 */
.L_x_150:
[----:B------:R-:W-:Y:S01]  /*3f50*/  @!UP1 UPRMT UR4, UR34, 0x654, UR4 ;  /* 0x0000065422049896 */ /* 0x000fe20008000004 */
[----:B------:R-:W-:Y:S01]  /*3f60*/  UMOV UR5, 0xffff ;  /* 0x0000ffff00057882 */ /* 0x000fe20000000000 */
[----:B------:R-:W-:-:S07]  /*3f70*/  UMOV UR6, 0x1 ;  /* 0x0000000100067882 */ /* 0x000fce0000000000 */
[----:B------:R-:W-:Y:S01]  /*3f80*/  @!P0 SYNCS.ARRIVE.TRANS64.RED.A1T0 RZ, [UR4], RZ ;  /* 0x000000ffffff89a7 */ /* 0x000fe20008100404 */
[----:B------:R-:W-:Y:S01]  /*3f90*/  NOP ;  /* 0x0000000000007918 */ /* 0x000fe20000000000 */
[----:B-1----:R-:W1:Y:S01]  /*3fa0*/  LDS R0, [UR8+0x14] ;  /* 0x00001408ff007984 */ /* 0x002e620008000800 */
[----:B------:R-:W-:-:S04]  /*3fb0*/  ULOP3.LUT UR4, UR32, 0xffff, URZ, 0xc0, !UPT ;  /* 0x0000ffff20047892 */ /* 0x000fc8000f8ec0ff */
[----:B------:R-:W-:-:S04]  /*3fc0*/  USHF.R.U32.HI UR4, URZ, 0x5, UR4 ;  /* 0x00000005ff047899 */ /* 0x000fc80008011604 */
[----:B------:R-:W-:Y:S02]  /*3fd0*/  USHF.L.U32 UR5, UR5, UR4, URZ ;  /* 0x0000000405057299 */ /* 0x000fe400080006ff */
[----:B------:R-:W-:-:S04]  /*3fe0*/  USHF.L.U32 UR4, UR6, UR4, URZ ;  /* 0x0000000406047299 */ /* 0x000fc800080006ff */
[----:B-1----:R-:W-:-:S04]  /*3ff0*/  LOP3.LUT R0, R0, UR5, RZ, 0xc0, !PT ;  /* 0x0000000500007c12 */ /* 0x002fc8000f8ec0ff */
[----:B------:R-:W-:-:S13]  /*4000*/  ISETP.NE.AND P0, PT, R0, UR5, PT ;  /* 0x0000000500007c0c */ /* 0x000fda000bf05270 */
[----:B------:R-:W-:Y:S05]  /*4010*/  @P0 BRA `(.L_x_81) ;  /* 0x0000000000580947 */ /* 0x000fea0003800000 */
[----:B------:R-:W1:Y:S02]  /*4020*/  LDS R0, [UR8+0x18] ;  /* 0x00001808ff007984 */ /* 0x000e640008000800 */
[----:B-1----:R-:W-:-:S04]  /*4030*/  LOP3.LUT R0, R0, UR4, RZ, 0xc0, !PT ;  /* 0x0000000400007c12 */ /* 0x002fc8000f8ec0ff */
[----:B------:R-:W-:-:S13]  /*4040*/  ISETP.NE.AND P0, PT, R0, UR4, PT ;  /* 0x0000000400007c0c */ /* 0x000fda000bf05270 */
[----:B------:R-:W-:Y:S05]  /*4050*/  @P0 BRA `(.L_x_82) ;  /* 0x00000000003c0947 */ /* 0x000fea0003800000 */
[----:B------:R-:W1:Y:S01]  /*4060*/  S2R R2, SR_LANEID ;  /* 0x0000000000027919 */ /* 0x000e620000000000 */
[----:B------:R-:W-:Y:S01]  /*4070*/  ULOP3.LUT UR5, URZ, UR5, URZ, 0x33, !UPT ;  /* 0x00000005ff057292 */ /* 0x000fe2000f8e33ff */
[----:B------:R-:W-:Y:S01]  /*4080*/  LOP3.LUT R4, RZ, UR4, RZ, 0x33, !PT ;  /* 0x00000004ff047c12 */ /* 0x000fe2000f8e33ff */
[----:B------:R-:W-:Y:S02]  /*4090*/  VOTEU.ANY UR4, UPT, PT ;  /* 0x0000000000047886 */ /* 0x000fe400038e0100 */
[----:B------:R-:W-:Y:S01]  /*40a0*/  UFLO.U32 UR4, UR4 ;  /* 0x00000004000472bd */ /* 0x000fe200080e0000 */
[----:B------:R-:W2:Y:S01]  /*40b0*/  REDUX UR6, R4 ;  /* 0x00000000040673c4 */ /* 0x000ea20000000000 */
[----:B------:R-:W-:-:S06]  /*40c0*/  IMAD.U32 R0, RZ, RZ, UR5 ;  /* 0x00000005ff007e24 */ /* 0x000fcc000f8e00ff */
[----:B------:R4:W-:Y:S01]  /*40d0*/  UTCATOMSWS.AND URZ, UR5 ;  /* 0x0000000500ff79e3 */ /* 0x0009e20008000000 */
[----:B------:R-:W3:Y:S01]  /*40e0*/  REDUX UR7, R0 ;  /* 0x00000000000773c4 */ /* 0x000ee20000000000 */
[----:B-1----:R-:W-:Y:S01]  /*40f0*/  ISETP.EQ.U32.AND P0, PT, R2, UR4, PT ;  /* 0x0000000402007c0c */ /* 0x002fe2000bf02070 */
[----:B--2---:R-:W-:Y:S01]  /*4100*/  IMAD.U32 R2, RZ, RZ, UR6 ;  /* 0x00000006ff027e24 */ /* 0x004fe2000f8e00ff */
[----:B---3--:R-:W-:-:S11]  /*4110*/  MOV R3, UR7 ;  /* 0x0000000700037c02 */ /* 0x008fd60008000f00 */
[----:B------:R4:W-:Y:S04]  /*4120*/  @P0 ATOMS.AND RZ, [UR8+0x14], R3 ;  /* 0x00001403ffff098c */ /* 0x0009e8000a800008 */
[----:B------:R4:W-:Y:S01]  /*4130*/  @P0 ATOMS.AND RZ, [UR8+0x18], R2 ;  /* 0x00001802ffff098c */ /* 0x0009e2000a800008 */
[----:B------:R-:W-:Y:S05]  /*4140*/  BRA `(.L_x_83) ;  /* 0x0000000000147947 */ /* 0x000fea0003800000 */
.L_x_82:
[----:B------:R-:W-:Y:S02]  /*4150*/  MOV R2, 0x4170 ;  /* 0x0000417000027802 */ /* 0x000fe40000000f00 */
[----:B---3-5:R-:W-:Y:S05]  /*4160*/  CALL.REL.NOINC `($__internal_0_$__cuda_sm10x_tcgen05_guardrail_trap_col_being_dealloced_not_returned_by_alloc) ;  /* 0x0000005400787944 */ /* 0x028fea0003c00000 */
[----:B------:R-:W-:Y:S05]  /*4170*/  BRA `(.L_x_83) ;  /* 0x0000000000087947 */ /* 0x000fea0003800000 */
.L_x_81:
[----:B------:R-:W-:Y:S02]  /*4180*/  MOV R2, 0x41a0 ;  /* 0x000041a000027802 */ /* 0x000fe40000000f00 */
[----:B---3-5:R-:W-:Y:S05]  /*4190*/  CALL.REL.NOINC `($__internal_2_$__cuda_sm10x_tcgen05_guardrail_trap_unallocated_columns_being_dealloced) ;  /* 0x0000005400847944 */ /* 0x028fea0003c00000 */
.L_x_83:
[----:B------:R-:W-:Y:S01]  /*41a0*/  NOP ;  /* 0x0000000000007918 */ /* 0x000fe20000000000 */
[----:B----4-:R-:W-:Y:S05]  /*41b0*/  EXIT ;  /* 0x000000000000794d */ /* 0x010fea0003800000 */
.L_x_54:
[----:B------:R-:W-:-:S09]  /*41c0*/  UISETP.NE.OR UP0, UPT, UR13, 0x3, !UP3 ;  /* 0x000000030d00788c */ /* 0x000fd2000df05670 */
[----:B------:R-:W-:Y:S05]  /*41d0*/  BRA.U UP0, `(.L_x_84) ;  /* 0x0000000d007c7547 */ /* 0x000fea000b800000 */
[----:B------:R-:W1:Y:S01]  /*41e0*/  LDCU UR32, c[0x0][0x370] ;  /* 0x00006e00ff2077ac */ /* 0x000e620008000800 */
[----:B------:R-:W2:Y:S01]  /*41f0*/  LDC.64 R16, c[0x0][0x348] ;  /* 0x0000d200ff107b82 */ /* 0x000ea20000000a00 */
[----:B------:R-:W-:Y:S02]  /*4200*/  HFMA2 R13, -RZ, RZ, 0, 0 ;  /* 0x00000000ff0d7431 */ /* 0x000fe400000001ff */
[----:B------:R-:W-:Y:S01]  /*4210*/  IMAD.MOV.U32 R15, RZ, RZ, 0x1 ;  /* 0x00000001ff0f7424 */ /* 0x000fe200078e00ff */
[----:B------:R-:W1:Y:S01]  /*4220*/  LDCU.128 UR28, c[0x0][0xb10] ;  /* 0x00016200ff1c77ac */ /* 0x000e620008000c00 */
[----:B------:R-:W-:Y:S01]  /*4230*/  IMAD.MOV.U32 R14, RZ, RZ, RZ ;  /* 0x000000ffff0e7224 */ /* 0x000fe200078e00ff */
[----:B------:R-:W-:Y:S01]  /*4240*/  MOV R7, 0x2000 ;  /* 0x0000200000077802 */ /* 0x000fe20000000f00 */
[----:B------:R-:W3:Y:S01]  /*4250*/  LDCU UR27, c[0x0][0x374] ;  /* 0x00006e80ff1b77ac */ /* 0x000ee20008000800 */
[----:B------:R-:W4:Y:S01]  /*4260*/  LDC.64 R2, c[0x0][0x888] ;  /* 0x00022200ff027b82 */ /* 0x000f220000000a00 */
[----:B------:R-:W3:Y:S01]  /*4270*/  LDCU UR15, c[0x0][0xb0c] ;  /* 0x00016180ff0f77ac */ /* 0x000ee20008000800 */
[----:B------:R-:W2:Y:S06]  /*4280*/  LDCU UR38, c[0x0][0xb20] ;  /* 0x00016400ff2677ac */ /* 0x000eac0008000800 */
[----:B------:R-:W4:Y:S01]  /*4290*/  LDC.64 R4, c[0x0][0x890] ;  /* 0x00022400ff047b82 */ /* 0x000f220000000a00 */
[----:B------:R-:W2:Y:S01]  /*42a0*/  LDCU UR4, c[0x0][0xb30] ;  /* 0x00016600ff0477ac */ /* 0x000ea20008000800 */
[----:B------:R-:W-:Y:S01]  /*42b0*/  UMOV UR21, 0x400 ;  /* 0x0000040000157882 */ /* 0x000fe20000000000 */
[----:B-1----:R-:W-:-:S02]  /*42c0*/  UIMAD.WIDE.U32 UR6, UR32, UR28, URZ ;  /* 0x0000001c200672a5 */ /* 0x002fc4000f8e00ff */
[----:B---3--:R-:W-:Y:S02]  /*42d0*/  UIMAD.WIDE.U32 UR8, UR27, UR31, URZ ;  /* 0x0000001f1b0872a5 */ /* 0x008fe4000f8e00ff */
[----:B------:R-:W-:Y:S02]  /*42e0*/  ULEA UR21, UR48, UR21, 0x18 ;  /* 0x0000001530157291 */ /* 0x000fe4000f8ec0ff */
[----:B------:R-:W-:Y:S02]  /*42f0*/  UPLOP3.LUT UP3, UPT, UPT, UPT, UPT, 0x40, 0x4 ;  /* 0x000000000004789c */ /* 0x000fe40003f6e870 */
[----:B------:R-:W-:Y:S02]  /*4300*/  UIADD3 UR33, UPT, UPT, UR21, 0x38, URZ ;  /* 0x0000003815217890 */ /* 0x000fe4000fffe0ff */
[----:B------:R-:W-:Y:S01]  /*4310*/  UIADD3 UR17, UPT, UPT, UR21, 0x30, URZ ;  /* 0x0000003015117890 */ /* 0x000fe2000fffe0ff */
[----:B------:R-:W-:Y:S01]  /*4320*/  UMOV UR6, UR7 ;  /* 0x0000000700067c82 */ /* 0x000fe20008000000 */
[----:B------:R-:W-:Y:S01]  /*4330*/  UMOV UR35, UR9 ;  /* 0x0000000900237c82 */ /* 0x000fe20008000000 */
[----:B------:R-:W-:-:S02]  /*4340*/  UISETP.GE.AND UP0, UPT, UR42, 0x1, UPT ;  /* 0x000000012a00788c */ /* 0x000fc4000bf06270 */
[----:B------:R-:W-:Y:S01]  /*4350*/  UISETP.NE.AND UP4, UPT, UR42, 0x1, UPT ;  /* 0x000000012a00788c */ /* 0x000fe2000bf85270 */
[----:B------:R-:W1:Y:S01]  /*4360*/  LDCU.64 UR22, c[0x0][0xb28] ;  /* 0x00016500ff1677ac */ /* 0x000e620008000a00 */
[----:B------:R-:W-:Y:S02]  /*4370*/  UISETP.NE.AND UP6, UPT, UR15, 0x1, UPT ;  /* 0x000000010f00788c */ /* 0x000fe4000bfc5270 */
[----:B------:R-:W-:Y:S02]  /*4380*/  UISETP.NE.AND UP5, UPT, UR30, 0x1, UPT ;  /* 0x000000011e00788c */ /* 0x000fe4000bfa5270 */
[----:B------:R-:W-:Y:S02]  /*4390*/  UPRMT UR33, UR48, 0x654, UR33 ;  /* 0x0000065430217896 */ /* 0x000fe40008000021 */
[----:B------:R-:W-:Y:S02]  /*43a0*/  USHF.R.U32.HI UR37, URZ, UR29, UR6 ;  /* 0x0000001dff257299 */ /* 0x000fe40008011606 */
[----:B------:R-:W-:-:S02]  /*43b0*/  UPRMT UR34, UR48, 0x654, UR17 ;  /* 0x0000065430227896 */ /* 0x000fc40008000011 */
[----:B--2---:R-:W-:Y:S02]  /*43c0*/  USHF.R.U32.HI UR35, URZ, UR38, UR35 ;  /* 0x00000026ff237299 */ /* 0x004fe40008011623 */
[----:B------:R-:W-:-:S11]  /*43d0*/  UISETP.NE.AND UP2, UPT, UR4, 0x1, UPT ;  /* 0x000000010400788c */ /* 0x000fd6000bf45270 */
.L_x_93:
[C---:B------:R-:W-:Y:S02]  /*43e0*/  LEA R12, R14.reuse, UR21, 0x3 ;  /* 0x000000150e0c7c11 */ /* 0x040fe4000f8e18ff */
[----:B------:R-:W-:Y:S02]  /*43f0*/  SHF.L.U32 R9, R13, 0x1f, RZ ;  /* 0x0000001f0d097819 */ /* 0x000fe400000006ff */
[----:B------:R-:W-:Y:S02]  /*4400*/  LEA R10, R14, UR21, 0x4 ;  /* 0x000000150e0a7c11 */ /* 0x000fe4000f8e20ff */
[----:B--2---:R-:W2:Y:S02]  /*4410*/  SYNCS.PHASECHK.TRANS64.TRYWAIT P0, [R12+URZ+0x60], R9 ;  /* 0x000060090c0075a7 */ /* 0x004ea400080011ff */
[----:B--2---:R-:W-:Y:S05]  /*4420*/  @!P0 BRA `(.L_x_85) ;  /* 0x0000005000048947 */ /* 0x004fea0003800000 */
.L_x_151:
[----:B--2---:R-:W2:Y:S01]  /*4430*/  LDS.128 R8, [R10+0xf0] ;  /* 0x0000f0000a087984 */ /* 0x004ea20000000c00 */
[----:B------:R-:W-:Y:S01]  /*4440*/  UISETP.GE.AND UP0, UPT, UR42, 0x1, UPT ;  /* 0x000000012a00788c */ /* 0x000fe2000bf06270 */
[----:B------:R-:W-:Y:S01]  /*4450*/  @!PT LDS RZ, [RZ] ;  /* 0x00000000fffff984 */ /* 0x000fe20000000800 */
[----:B------:R-:W-:Y:S01]  /*4460*/  @!PT LDS RZ, [RZ] ;  /* 0x00000000fffff984 */ /* 0x000fe20000000800 */
[----:B------:R-:W-:Y:S01]  /*4470*/  @!PT LDS RZ, [RZ] ;  /* 0x00000000fffff984 */ /* 0x000fe20000000800 */
[----:B------:R-:W-:Y:S01]  /*4480*/  @!PT LDS RZ, [RZ] ;  /* 0x00000000fffff984 */ /* 0x000fe20000000800 */
[----:B------:R3:W-:Y:S06]  /*4490*/  MEMBAR.ALL.CTA ;  /* 0x0000000000007992 */ /* 0x0007ec0000008000 */
[----:B---3--:R-:W3:Y:S01]  /*44a0*/  FENCE.VIEW.ASYNC.S ;  /* 0x00000000000073c6 */ /* 0x008ee20000000000 */
[----:B--2---:R-:W-:Y:S11]  /*44b0*/  LOP3.LUT P0, RZ, R10, 0x1, RZ, 0xc0, !PT ;  /* 0x000000010aff7812 */ /* 0x004ff6000780c0ff */
[----:B------:R-:W-:Y:S02]  /*44c0*/  @!UPT UIADD3 URZ, UPT, UPT, URZ, URZ, URZ ;  /* 0x000000fffffff290 */ /* 0x000fe4000fffe0ff */
[----:B---3--:R-:W-:Y:S01]  /*44d0*/  VOTEU.ANY UP1, P0 ;  /* 0x0000000000ff7886 */ /* 0x008fe20000020100 */
[----:B------:R-:W-:Y:S11]  /*44e0*/  PLOP3.LUT P0, PT, PT, PT, UP1, 0x80, 0x8 ;  /* 0x000000000008781c */ /* 0x000ff60003f0f018 */
[----:B------:R-:W-:Y:S02]  /*44f0*/  @!UPT UIADD3 URZ, UPT, UPT, URZ, URZ, URZ ;  /* 0x000000fffffff290 */ /* 0x000fe4000fffe0ff */
[----:B------:R-:W-:Y:S02]  /*4500*/  @P0 SHF.R.U32.HI R0, RZ, 0x10, R9 ;  /* 0x00000010ff000819 */ /* 0x000fe40000011609 */
[----:B------:R-:W-:Y:S02]  /*4510*/  @P0 MOV R6, R8 ;  /* 0x0000000800060202 */ /* 0x000fe40000000f00 */
[----:B------:R-:W-:Y:S01]  /*4520*/  @P0 R2UR UR4, R0 ;  /* 0x00000000000402ca */ /* 0x000fe200000e0000 */
[----:B------:R-:W-:Y:S01]  /*4530*/  VIADD R0, R12, 0x70 ;  /* 0x000000700c007836 */ /* 0x000fe20000000000 */
[----:B------:R-:W-:Y:S02]  /*4540*/  @P0 LOP3.LUT R8, R9, 0xffff, RZ, 0xc0, !PT ;  /* 0x0000ffff09080812 */ /* 0x000fe400078ec0ff */
[----:B------:R-:W-:Y:S02]  /*4550*/  @P0 R2UR UR6, R6 ;  /* 0x00000000060602ca */ /* 0x000fe400000e0000 */
[----:B------:R-:W-:Y:S02]  /*4560*/  PRMT R0, RZ, 0x654, R0 ;  /* 0x00000654ff007816 */ /* 0x000fe40000000000 */
[----:B------:R-:W-:Y:S02]  /*4570*/  @P0 R2UR UR5, R8 ;  /* 0x00000000080502ca */ /* 0x000fe400000e0000 */
[----:B------:R2:W-:Y:S03]  /*4580*/  SYNCS.ARRIVE.TRANS64.RED.A1T0 RZ, [R0+URZ], RZ ;  /* 0x000000ff00ff79a7 */ /* 0x0005e600081004ff */
[----:B------:R-:W-:Y:S04]  /*4590*/  @UP1 UMOV UR26, UR4 ;  /* 0x00000004001a1c82 */ /* 0x000fe80008000000 */
[----:B------:R-:W-:Y:S04]  /*45a0*/  @UP1 UMOV UR14, UR6 ;  /* 0x00000006000e1c82 */ /* 0x000fe80008000000 */
[----:B------:R-:W-:Y:S01]  /*45b0*/  @UP1 UMOV UR13, UR5 ;  /* 0x00000005000d1c82 */ /* 0x000fe20008000000 */
[----:B------:R-:W-:Y:S05]  /*45c0*/  BRA.U !UP0, `(.L_x_86) ;  /* 0x0000000108a47547 */ /* 0x000fea000b800000 */
[----:B------:R-:W-:Y:S02]  /*45d0*/  UIMAD.WIDE.U32 UR8, UR13, UR31, URZ ;  /* 0x0000001f0d0872a5 */ /* 0x000fe4000f8e00ff */
[----:B------:R-:W-:Y:S02]  /*45e0*/  UIMAD.WIDE.U32 UR10, UR14, UR28, URZ ;  /* 0x0000001c0e0a72a5 */ /* 0x000fe4000f8e00ff */
[----:B------:R-:W-:Y:S02]  /*45f0*/  USEL UR4, UR27, UR35, !UP5 ;  /* 0x000000231b047287 */ /* 0x000fe4000e800000 */
[----:B------:R-:W-:Y:S02]  /*4600*/  USEL UR7, UR32, UR37, !UP6 ;  /* 0x0000002520077287 */ /* 0x000fe4000f000000 */
[----:B-1----:R-:W-:Y:S02]  /*4610*/  UIMAD.WIDE.U32 UR18, UR4, UR22, URZ ;  /* 0x00000016041272a5 */ /* 0x002fe4000f8e00ff */
[----:B------:R-:W-:Y:S01]  /*4620*/  UIMAD.WIDE.U32 UR24, UR7, UR22, URZ ;  /* 0x00000016071872a5 */ /* 0x000fe2000f8e00ff */
[----:B------:R-:W-:Y:S02]  /*4630*/  UMOV UR5, UR9 ;  /* 0x0000000900057c82 */ /* 0x000fe40008000000 */
[----:B------:R-:W-:Y:S03]  /*4640*/  USHF.R.U32.HI UR6, URZ, UR38, UR5 ;  /* 0x00000026ff067299 */ /* 0x000fe60008011605 */
[----:B------:R-:W-:Y:S01]  /*4650*/  UMOV UR5, UR11 ;  /* 0x0000000b00057c82 */ /* 0x000fe20008000000 */
[----:B------:R-:W-:Y:S02]  /*4660*/  USEL UR6, UR13, UR6, !UP5 ;  /* 0x000000060d067287 */ /* 0x000fe4000e800000 */
[----:B------:R-:W-:Y:S02]  /*4670*/  USHF.R.U32.HI UR8, URZ, UR29, UR5 ;  /* 0x0000001dff087299 */ /* 0x000fe40008011605 */
[----:B------:R-:W-:Y:S01]  /*4680*/  UIMAD.WIDE.U32 UR10, UR6, UR22, URZ ;  /* 0x00000016060a72a5 */ /* 0x000fe2000f8e00ff */
[----:B------:R-:W-:Y:S02]  /*4690*/  UMOV UR5, UR19 ;  /* 0x0000001300057c82 */ /* 0x000fe40008000000 */
[----:B------:R-:W-:Y:S03]  /*46a0*/  @UP4 USHF.R.U32.HI UR4, URZ, UR23, UR5 ;  /* 0x00000017ff044299 */ /* 0x000fe60008011605 */
[----:B------:R-:W-:Y:S01]  /*46b0*/  UMOV UR5, UR25 ;  /* 0x0000001900057c82 */ /* 0x000fe20008000000 */
[----:B------:R-:W-:Y:S02]  /*46c0*/  UIMAD UR4, UR42, UR4, URZ ;  /* 0x000000042a0472a4 */ /* 0x000fe4000f8e02ff */
[----:B------:R-:W-:Y:S02]  /*46d0*/  @UP4 USHF.R.U32.HI UR7, URZ, UR23, UR5 ;  /* 0x00000017ff074299 */ /* 0x000fe40008011605 */
[----:B------:R-:W-:Y:S02]  /*46e0*/  USEL UR5, UR14, UR8, !UP6 ;  /* 0x000000080e057287 */ /* 0x000fe4000f000000 */
[----:B------:R-:W-:Y:S02]  /*46f0*/  UIMAD UR8, UR42, UR7, URZ ;  /* 0x000000072a0872a4 */ /* 0x000fe4000f8e02ff */
[----:B------:R-:W-:Y:S03]  /*4700*/  UISETP.GE.AND UP0, UPT, UR6, UR4, UPT ;  /* 0x000000040600728c */ /* 0x000fe6000bf06270 */
[----:B------:R-:W-:Y:S01]  /*4710*/  UMOV UR4, UR11 ;  /* 0x0000000b00047c82 */ /* 0x000fe20008000000 */
[----:B------:R-:W-:Y:S02]  /*4720*/  UISETP.GE.OR UP0, UPT, UR5, UR8, UP0 ;  /* 0x000000080500728c */ /* 0x000fe40008706670 */
[----:B------:R-:W-:Y:S02]  /*4730*/  USHF.R.U32.HI UR4, URZ, UR23, UR4 ;  /* 0x00000017ff047299 */ /* 0x000fe40008011604 */
[----:B------:R-:W-:Y:S02]  /*4740*/  UIMAD.WIDE.U32 UR8, UR5, UR22, URZ ;  /* 0x00000016050872a5 */ /* 0x000fe4000f8e00ff */
[----:B------:R-:W-:Y:S04]  /*4750*/  USEL UR10, UR6, UR4, !UP4 ;  /* 0x00000004060a7287 */ /* 0x000fe8000e000000 */
[----:B------:R-:W-:Y:S01]  /*4760*/  UIADD3 UR11, UPT, UPT, -UR10, URZ, URZ ;  /* 0x000000ff0a0b7290 */ /* 0x000fe2000fffe1ff */
[----:B------:R-:W-:Y:S02]  /*4770*/  @!UP0 UMOV UR4, UR9 ;  /* 0x0000000900048c82 */ /* 0x000fe40008000000 */
[----:B------:R-:W-:Y:S02]  /*4780*/  @!UP0 USHF.R.U32.HI UR4, URZ, UR23, UR4 ;  /* 0x00000017ff048299 */ /* 0x000fe40008011604 */
[----:B------:R-:W-:Y:S02]  /*4790*/  UIMAD UR8, UR42, UR11, UR6 ;  /* 0x0000000b2a0872a4 */ /* 0x000fe4000f8e0206 */
[----:B------:R-:W-:Y:S04]  /*47a0*/  @!UP0 USEL UR4, UR5, UR4, !UP4 ;  /* 0x0000000405048287 */ /* 0x000fe8000e000000 */
[----:B------:R-:W-:Y:S02]  /*47b0*/  @!UP0 UIMAD UR8, UR7, UR8, UR4 ;  /* 0x00000008070882a4 */ /* 0x000fe4000f8e0204 */
[----:B------:R-:W-:Y:S02]  /*47c0*/  @!UP0 UIADD3 UR9, UPT, UPT, UR10, -UR4, URZ ;  /* 0x800000040a098290 */ /* 0x000fe4000fffe0ff */
[----:B------:R-:W-:Y:S02]  /*47d0*/  UIADD3 UR4, UPT, UPT, -UR5, URZ, URZ ;  /* 0x000000ff05047290 */ /* 0x000fe4000fffe1ff */
[----:B------:R-:W-:Y:S02]  /*47e0*/  UIADD3 UR7, UPT, UPT, -UR6, URZ, URZ ;  /* 0x000000ff06077290 */ /* 0x000fe4000fffe1ff */
[----:B------:R-:W-:Y:S02]  /*47f0*/  @!UP0 UIMAD UR6, UR9, UR42, UR5 ;  /* 0x0000002a090682a4 */ /* 0x000fe4000f8e0205 */
[----:B------:R-:W-:Y:S02]  /*4800*/  UIMAD UR14, UR15, UR4, UR14 ;  /* 0x000000040f0e72a4 */ /* 0x000fe4000f8e020e */
[----:B------:R-:W-:Y:S01]  /*4810*/  UIMAD UR13, UR30, UR7, UR13 ;  /* 0x000000071e0d72a4 */ /* 0x000fe2000f8e020d */
[----:B------:R-:W-:Y:S02]  /*4820*/  @!UP0 UMOV UR5, UR8 ;  /* 0x0000000800058c82 */ /* 0x000fe40008000000 */
[----:B------:R-:W-:Y:S02]  /*4830*/  UIMAD UR14, UR5, UR15, UR14 ;  /* 0x0000000f050e72a4 */ /* 0x000fe4000f8e020e */
[----:B------:R-:W-:Y:S11]  /*4840*/  UIMAD UR13, UR6, UR30, UR13 ;  /* 0x0000001e060d72a4 */ /* 0x000ff6000f8e020d */
[----:B------:R-:W-:Y:S01]  /*4850*/  @!UPT UIADD3 URZ, UPT, UPT, URZ, URZ, URZ ;  /* 0x000000fffffff290 */ /* 0x000fe2000fffe0ff */
.L_x_86:
[----:B------:R-:W3:Y:S01]  /*4860*/  @!UP2 LDCU.128 UR8, c[0x0][0xb10] ;  /* 0x00016200ff08a7ac */ /* 0x000ee20008000c00 */
[C---:B----4-:R-:W-:Y:S02]  /*4870*/  ISETP.NE.U32.AND P1, PT, R4.reuse, RZ, PT ;  /* 0x000000ff0400720c */ /* 0x050fe40003f25070 */
[----:B------:R-:W-:Y:S02]  /*4880*/  ISETP.NE.U32.AND P0, PT, R4, RZ, PT ;  /* 0x000000ff0400720c */ /* 0x000fe40003f05070 */
[C---:B------:R-:W-:Y:S02]  /*4890*/  ISETP.NE.AND.EX P1, PT, R5.reuse, RZ, PT, P1 ;  /* 0x000000ff0500720c */ /* 0x040fe40003f25310 */
[----:B------:R-:W-:Y:S01]  /*48a0*/  ISETP.NE.AND.EX P0, PT, R5, RZ, PT, P0 ;  /* 0x000000ff0500720c */ /* 0x000fe20003f05300 */
[----:B------:R-:W4:Y:S01]  /*48b0*/  @!UP2 LDCU UR5, c[0x0][0xb0c] ;  /* 0x00016180ff05a7ac */ /* 0x000f220008000800 */
[----:B------:R-:W-:Y:S01]  /*48c0*/  SHF.L.U32 R9, R15, 0x1f, RZ ;  /* 0x0000001f0f097819 */ /* 0x000fe200000006ff */
[----:B------:R-:W-:Y:S02]  /*48d0*/  USHF.L.U32 UR19, UR16, 0x7, URZ ;  /* 0x0000000710137899 */ /* 0x000fe400080006ff */
[----:B------:R-:W-:Y:S02]  /*48e0*/  USHF.L.U32 UR18, UR20, 0x7, URZ ;  /* 0x0000000714127899 */ /* 0x000fe400080006ff */
[----:B---3--:R-:W-:Y:S07]  /*48f0*/  UIMAD.WIDE.U32 UR6, UR14, UR8, URZ ;  /* 0x000000080e0672a5 */ /* 0x008fee000f8e00ff */
[----:B------:R-:W-:Y:S01]  /*4900*/  @!UP2 UMOV UR4, UR7 ;  /* 0x000000070004ac82 */ /* 0x000fe20008000000 */
[----:B----4-:R-:W-:Y:S02]  /*4910*/  @!UP2 UISETP.NE.AND UP0, UPT, UR5, 0x1, UPT ;  /* 0x000000010500a88c */ /* 0x010fe4000bf05270 */
[----:B------:R-:W-:Y:S02]  /*4920*/  @!UP2 USHF.R.U32.HI UR4, URZ, UR9, UR4 ;  /* 0x00000009ff04a299 */ /* 0x000fe40008011604 */
[----:B------:R-:W-:Y:S02]  /*4930*/  UIMAD.WIDE.U32 UR6, UR13, UR11, URZ ;  /* 0x0000000b0d0672a5 */ /* 0x000fe4000f8e00ff */
[----:B------:R-:W-:Y:S02]  /*4940*/  @!UP2 USEL UR8, UR14, UR4, !UP0 ;  /* 0x000000040e08a287 */ /* 0x000fe4000c000000 */
[----:B------:R-:W-:Y:S03]  /*4950*/  @!UP2 UISETP.NE.AND UP0, UPT, UR10, 0x1, UPT ;  /* 0x000000010a00a88c */ /* 0x000fe6000bf05270 */
[----:B------:R-:W-:Y:S02]  /*4960*/  @!UP2 UMOV UR6, UR7 ;  /* 0x000000070006ac82 */ /* 0x000fe40008000000 */
[----:B------:R-:W3:Y:S02]  /*4970*/  @!UP2 LDCU UR4, c[0x0][0xb20] ;  /* 0x00016400ff04a7ac */ /* 0x000ee40008000800 */
[----:B---3--:R-:W-:Y:S04]  /*4980*/  @!UP2 USHF.R.U32.HI UR6, URZ, UR4, UR6 ;  /* 0x00000004ff06a299 */ /* 0x008fe80008011606 */
[----:B------:R-:W-:Y:S04]  /*4990*/  @!UP2 USEL UR6, UR13, UR6, !UP0 ;  /* 0x000000060d06a287 */ /* 0x000fe8000c000000 */
[----:B------:R-:W-:Y:S02]  /*49a0*/  @!UP2 UIADD3 UR4, UPT, UPT, -UR8, UR6, URZ ;  /* 0x000000060804a290 */ /* 0x000fe4000fffe1ff */
[----:B------:R-:W-:Y:S02]  /*49b0*/  @!UP2 UIADD3 UR6, UPT, UPT, UR8, -UR6, URZ ;  /* 0x800000060806a290 */ /* 0x000fe4000fffe0ff */
[----:B------:R-:W-:Y:S02]  /*49c0*/  @!UP2 UIMAD UR14, UR4, UR5, UR14 ;  /* 0x00000005040ea2a4 */ /* 0x000fe4000f8e020e */
[----:B------:R-:W-:Y:S01]  /*49d0*/  @!UP2 UIMAD UR13, UR6, UR10, UR13 ;  /* 0x0000000a060da2a4 */ /* 0x000fe2000f8e020d */
[----:B------:R-:W-:Y:S11]  /*49e0*/  BRA.U UP3, `(.L_x_87) ;  /* 0x0000000103107547 */ /* 0x000ff6000b800000 */
[----:B--2---:R-:W-:Y:S04]  /*49f0*/  MOV R0, UR43 ;  /* 0x0000002b00007c02 */ /* 0x004fe80008000f00 */
[----:B------:R-:W-:Y:S04]  /*4a00*/  SHF.L.U32 R11, R0, 0x1f, RZ ;  /* 0x0000001f000b7819 */ /* 0x000fe800000006ff */
[----:B------:R-:W2:Y:S02]  /*4a10*/  SYNCS.PHASECHK.TRANS64.TRYWAIT P2, [UR21+0x58], R11 ;  /* 0x0000580bff0075a7 */ /* 0x000ea40008041115 */
[----:B--2---:R-:W-:Y:S05]  /*4a20*/  @!P2 BRA `(.L_x_88) ;  /* 0x000000480098a947 */ /* 0x004fea0003800000 */
.L_x_87:
[----:B------:R-:W-:Y:S05]  /*4a30*/  @!P1 BRA `(.L_x_89) ;  /* 0x0000000000309947 */ /* 0x000fea0003800000 */
[----:B------:R-:W-:Y:S01]  /*4a40*/  ISETP.NE.U32.AND P1, PT, R2, RZ, PT ;  /* 0x000000ff0200720c */ /* 0x000fe20003f25070 */
[----:B------:R-:W3:Y:S01]  /*4a50*/  LDCU.64 UR4, c[0x0][0x358] ;  /* 0x00006b00ff0477ac */ /* 0x000ee20008000a00 */
[----:B------:R-:W-:Y:S02]  /*4a60*/  IMAD.MOV.U32 R158, RZ, RZ, 0x1 ;  /* 0x00000001ff9e7424 */ /* 0x000fe400078e00ff */
[----:B------:R-:W-:Y:S11]  /*4a70*/  ISETP.NE.AND.EX P1, PT, R3, RZ, PT, P1 ;  /* 0x000000ff0300720c */ /* 0x000ff60003f25310 */
[----:B------:R-:W-:Y:S02]  /*4a80*/  @!UPT UIADD3 URZ, UPT, UPT, URZ, URZ, URZ ;  /* 0x000000fffffff290 */ /* 0x000fe4000fffe0ff */
[----:B--2---:R-:W2:Y:S01]  /*4a90*/  @P1 LDC.64 R10, c[0x0][0x888] ;  /* 0x00022200ff0a1b82 */ /* 0x004ea20000000a00 */
[----:B------:R-:W-:Y:S04]  /*4aa0*/  @P1 IMAD R0, R4, UR36, RZ ;  /* 0x0000002404001c24 */ /* 0x000fe8000f8e02ff */
[----:B--2---:R-:W-:Y:S04]  /*4ab0*/  @P1 IMAD.WIDE R10, R0, 0x4, R10 ;  /* 0x00000004000a1825 */ /* 0x004fe800078e020a */
[----:B------:R-:W-:Y:S01]  /*4ac0*/  HFMA2 R0, -RZ, RZ, 0, 5.9604644775390625e-08 ;  /* 0x00000001ff007431 */ /* 0x000fe200000001ff */
[----:B---3-5:R3:W5:Y:S04]  /*4ad0*/  @P1 LDG.E R73, desc[UR4][R10.64] ;  /* 0x000000040a491981 */ /* 0x028768000c1e1900 */
[----:B------:R-:W-:Y:S01]  /*4ae0*/  @!P1 PRMT R158, R0, 0x7610, R158 ;  /* 0x00007610009e9816 */ /* 0x000fe2000000009e */
[----:B---3--:R-:W4:Y:S06]  /*4af0*/  @!P1 LDC R73, c[0x0][0x880] ;  /* 0x00022000ff499b82 */ /* 0x008f2c0000000800 */
.L_x_89:
[----:B----45:R-:W-:Y:S01]  /*4b00*/  @!P0 FSETP.EQ.AND P1, PT, R73, RZ, PT ;  /* 0x000000ff4900820b */ /* 0x030fe20003f22000 */
[----:B------:R-:W-:Y:S01]  /*4b10*/  @!UPT UIADD3 URZ, UPT, UPT, URZ, URZ, URZ ;  /* 0x000000fffffff290 */ /* 0x000fe2000fffe0ff */
[----:B------:R-:W-:Y:S11]  /*4b20*/  @!P0 BRA `(.L_x_90) ;  /* 0x0000000000188947 */ /* 0x000ff60003800000 */
[----:B------:R-:W-:Y:S02]  /*4b30*/  LOP3.LUT P0, RZ, R158, 0xff, RZ, 0xc0, !PT ;  /* 0x000000ff9eff7812 */ /* 0x000fe4000780c0ff */
[----:B------:R-:W-:Y:S04]  /*4b40*/  ISETP.NE.U32.AND P1, PT, R2, RZ, PT ;  /* 0x000000ff0200720c */ /* 0x000fe80003f25070 */
[----:B------:R-:W-:Y:S04]  /*4b50*/  ISETP.NE.AND.EX P1, PT, R3, RZ, PT, P1 ;  /* 0x000000ff0300720c */ /* 0x000fe80003f25310 */
[----:B------:R-:W-:Y:S03]  /*4b60*/  PLOP3.LUT P1, PT, P1, PT, PT, 0x8, 0x80 ;  /* 0x000000000080781c */ /* 0x000fe60000f2e170 */
[----:B------:R-:W-:Y:S11]  /*4b70*/  @P0 FSETP.EQ.AND P1, PT, R73, RZ, PT ;  /* 0x000000ff4900020b */ /* 0x000ff60003f22000 */
[----:B------:R-:W-:Y:S02]  /*4b80*/  @!UPT UIADD3 URZ, UPT, UPT, URZ, URZ, URZ ;  /* 0x000000fffffff290 */ /* 0x000fe4000fffe0ff */
.L_x_90:
[----:B------:R-:W3:Y:S01]  /*4b90*/  SYNCS.PHASECHK.TRANS64.TRYWAIT P2, [UR21+0x40], R9 ;  /* 0x00004009ff0075a7 */ /* 0x000ee20008041115 */
[----:B------:R-:W-:Y:S04]  /*4ba0*/  ELECT P0, URZ, PT ;  /* 0x0000000000ff782f */ /* 0x000fe80003800000 */
[----:B------:R-:W-:Y:S11]  /*4bb0*/  PLOP3.LUT P1, PT, P1, P0, PT, 0xf2, 0x2f ;  /* 0x00000000002f781c */ /* 0x000ff60000f21e72 */
[----:B------:R-:W-:Y:S02]  /*4bc0*/  @!UPT UIADD3 URZ, UPT, UPT, URZ, URZ, URZ ;  /* 0x000000fffffff290 */ /* 0x000fe4000fffe0ff */
[----:B------:R-:W-:Y:S05]  /*4bd0*/  @!P1 IADD3 R8, P0, PT, R16, 0x580, RZ ;  /* 0x0000058010089810 */ /* 0x000fea0007f1e0ff */
[----:B------:R-:W-:Y:S01]  /*4be0*/  @!P1 IMAD.X R6, RZ, RZ, R17, P0 ;  /* 0x000000ffff069224 */ /* 0x000fe200000e0611 */
[----:B---3--:R-:W-:Y:S07]  /*4bf0*/  @!P2 BRA `(.L_x_91) ;  /* 0x00000048003ca947 */ /* 0x008fee0003800000 */
.L_x_154:
[----:B------:R-:W-:Y:S01]  /*4c00*/  @!P1 R2UR UR5, R8 ;  /* 0x00000000080592ca */ /* 0x000fe200000e0000 */
[----:B------:R-:W-:Y:S01]  /*4c10*/  VOTEU.ALL UP0, P1 ;  /* 0x0000000000ff7886 */ /* 0x000fe20000800000 */
[----:B------:R-:W-:Y:S01]  /*4c20*/  @!P1 R2UR UR4, R6 ;  /* 0x00000000060492ca */ /* 0x000fe200000e0000 */
[----:B--2---:R-:W-:Y:S01]  /*4c30*/  @!P1 IMAD.MOV.U32 R0, RZ, RZ, 0x2000 ;  /* 0x00002000ff009424 */ /* 0x004fe200078e00ff */
[----:B------:R-:W-:Y:S01]  /*4c40*/  UMOV UR6, 0x0 ;  /* 0x0000000000067882 */ /* 0x000fe20000000000 */
[----:B------:R-:W-:Y:S01]  /*4c50*/  UMOV UR7, 0x10000000 ;  /* 0x1000000000077882 */ /* 0x000fe20000000000 */
[----:B------:R-:W-:Y:S01]  /*4c60*/  @!UP0 UIADD3 UR16, UPT, UPT, UR21, 0x200, URZ ;  /* 0x0000020015108890 */ /* 0x000fe2000fffe0ff */
[----:B------:R-:W-:Y:S01]  /*4c70*/  VIADD R14, R14, 0x1 ;  /* 0x000000010e0e7836 */ /* 0x000fe20000000000 */
[----:B------:R-:W-:Y:S01]  /*4c80*/  VOTEU.ALL UP0, P1 ;  /* 0x0000000000ff7886 */ /* 0x000fe20000800000 */
[----:B------:R-:W-:Y:S04]  /*4c90*/  UMOV UR20, UR36 ;  /* 0x0000002400147c82 */ /* 0x000fe80008000000 */
[----:B------:R-:W-:Y:S02]  /*4ca0*/  IMAD.U32 R10, RZ, RZ, UR5 ;  /* 0x00000005ff0a7e24 */ /* 0x000fe4000f8e00ff */
[----:B------:R-:W-:Y:S03]  /*4cb0*/  IMAD.U32 R11, RZ, RZ, UR4 ;  /* 0x00000004ff0b7e24 */ /* 0x000fe6000f8e00ff */
[----:B------:R-:W-:Y:S02]  /*4cc0*/  @!P1 R2UR UR4, R10 ;  /* 0x000000000a0492ca */ /* 0x000fe400000e0000 */
[----:B------:R-:W-:Y:S11]  /*4cd0*/  @!P1 R2UR UR5, R11 ;  /* 0x000000000b0592ca */ /* 0x000ff600000e0000 */
[----:B------:R-:W-:Y:S02]  /*4ce0*/  @!UPT UIADD3 URZ, UPT, UPT, URZ, URZ, URZ ;  /* 0x000000fffffff290 */ /* 0x000fe4000fffe0ff */
[----:B------:R2:W-:Y:S01]  /*4cf0*/  @!UP0 UTMALDG.3D [UR16], [UR4], desc[UR6] ;  /* 0x00000610040085b4 */ /* 0x0005e20008011000 */
[----:B------:R2:W-:Y:S01]  /*4d00*/  @!P1 SYNCS.ARRIVE.TRANS64.RED.A0TR RZ, [UR21+0x30], R0 ;  /* 0x00003000ffff99a7 */ /* 0x0005e20008300415 */
[----:B------:R-:W-:Y:S01]  /*4d10*/  SYNCS.ARRIVE.TRANS64.RED.A1T0 RZ, [UR34], RZ ;  /* 0x000000ffffff79a7 */ /* 0x000fe20008100422 */
[----:B------:R-:W3:Y:S02]  /*4d20*/  SYNCS.PHASECHK.TRANS64.TRYWAIT P0, [UR21+0x48], R9 ;  /* 0x00004809ff0075a7 */ /* 0x000ee40008001115 */
[----:B--23--:R-:W-:Y:S05]  /*4d30*/  @!P0 BRA `(.L_x_92) ;  /* 0x0000004800048947 */ /* 0x00cfea0003800000 */
.L_x_156:
[----:B------:R-:W-:Y:S01]  /*4d40*/  @!P1 IADD3 R6, P0, PT, R16, 0x580, RZ ;  /* 0x0000058010069810 */ /* 0x000fe20007f1e0ff */
[----:B------:R-:W-:Y:S01]  /*4d50*/  VOTEU.ALL UP0, P1 ;  /* 0x0000000000ff7886 */ /* 0x000fe20000800000 */
[----:B------:R-:W-:Y:S01]  /*4d60*/  UMOV UR6, 0x0 ;  /* 0x0000000000067882 */ /* 0x000fe20000000000 */
[----:B------:R-:W-:Y:S01]  /*4d70*/  UMOV UR7, 0x10000000 ;  /* 0x1000000000077882 */ /* 0x000fe20000000000 */
[----:B------:R-:W-:Y:S01]  /*4d80*/  @!P1 R2UR UR5, R6 ;  /* 0x00000000060592ca */ /* 0x000fe200000e0000 */
[----:B--2---:R-:W-:Y:S01]  /*4d90*/  @!P1 IMAD.X R0, RZ, RZ, R17, P0 ;  /* 0x000000ffff009224 */ /* 0x004fe200000e0611 */
[----:B------:R-:W-:Y:S01]  /*4da0*/  @!UP0 UIADD3 UR10, UPT, UPT, UR18, 0x40, URZ ;  /* 0x00000040120a8890 */ /* 0x000fe2000fffe0ff */
[----:B------:R-:W-:Y:S01]  /*4db0*/  ISETP.NE.AND P0, PT, R14, 0x2, PT ;  /* 0x000000020e00780c */ /* 0x000fe20003f05270 */
[----:B------:R-:W-:Y:S01]  /*4dc0*/  @!UP0 UIADD3 UR8, UPT, UPT, UR21, 0x2200, URZ ;  /* 0x0000220015088890 */ /* 0x000fe2000fffe0ff */
[----:B------:R-:W-:Y:S01]  /*4dd0*/  LOP3.LUT R15, R15, 0x1, RZ, 0x3c, !PT ;  /* 0x000000010f0f7812 */ /* 0x000fe200078e3cff */
[----:B------:R-:W-:Y:S01]  /*4de0*/  @!UP0 UIADD3 UR9, UPT, UPT, UR21, 0x38, URZ ;  /* 0x0000003815098890 */ /* 0x000fe2000fffe0ff */
[----:B------:R-:W-:Y:S01]  /*4df0*/  @!P1 R2UR UR4, R0 ;  /* 0x00000000000492ca */ /* 0x000fe200000e0000 */
[----:B------:R-:W-:Y:S01]  /*4e00*/  VOTEU.ALL UP0, P1 ;  /* 0x0000000000ff7886 */ /* 0x000fe20000800000 */
[----:B------:R-:W-:Y:S01]  /*4e10*/  UMOV UR11, UR19 ;  /* 0x00000013000b7c82 */ /* 0x000fe20008000000 */
[----:B------:R-:W-:Y:S01]  /*4e20*/  UMOV UR12, UR36 ;  /* 0x00000024000c7c82 */ /* 0x000fe20008000000 */
[----:B------:R-:W-:Y:S01]  /*4e30*/  SEL R0, RZ, 0x1, P0 ;  /* 0x00000001ff007807 */ /* 0x000fe20000000000 */
[----:B------:R-:W-:Y:S01]  /*4e40*/  UIADD3 UR20, UPT, UPT, UR13, UR59, URZ ;  /* 0x0000003b0d147290 */ /* 0x000fe2000fffe0ff */
[----:B------:R-:W-:Y:S01]  /*4e50*/  IMAD.U32 R8, RZ, RZ, UR5 ;  /* 0x00000005ff087e24 */ /* 0x000fe2000f8e00ff */
[----:B------:R-:W-:Y:S01]  /*4e60*/  SEL R14, R14, RZ, P0 ;  /* 0x000000ff0e0e7207 */ /* 0x000fe20000000000 */
[----:B------:R-:W-:Y:S01]  /*4e70*/  UIADD3 UR16, UPT, UPT, UR14, UR62, URZ ;  /* 0x0000003e0e107290 */ /* 0x000fe2000fffe0ff */
[----:B------:R-:W-:Y:S01]  /*4e80*/  LOP3.LUT R13, R13, R0, RZ, 0x3c, !PT ;  /* 0x000000000d0d7212 */ /* 0x000fe200078e3cff */
[----:B------:R-:W-:Y:S01]  /*4e90*/  UPLOP3.LUT UP3, UPT, UPT, UPT, UPT, 0x80, 0x8 ;  /* 0x000000000008789c */ /* 0x000fe20003f6f070 */
[----:B------:R-:W-:Y:S02]  /*4ea0*/  UMOV UR36, UR26 ;  /* 0x0000001a00247c82 */ /* 0x000fe40008000000 */
[----:B------:R-:W-:Y:S01]  /*4eb0*/  IMAD.U32 R9, RZ, RZ, UR4 ;  /* 0x00000004ff097e24 */ /* 0x000fe2000f8e00ff */
[----:B------:R-:W-:Y:S04]  /*4ec0*/  @!P1 R2UR UR4, R8 ;  /* 0x00000000080492ca */ /* 0x000fe800000e0000 */
[----:B------:R-:W-:Y:S11]  /*4ed0*/  @!P1 R2UR UR5, R9 ;  /* 0x00000000090592ca */ /* 0x000ff600000e0000 */
[----:B------:R-:W-:Y:S02]  /*4ee0*/  @!UPT UIADD3 URZ, UPT, UPT, URZ, URZ, URZ ;  /* 0x000000fffffff290 */ /* 0x000fe4000fffe0ff */
[----:B------:R2:W-:Y:S01]  /*4ef0*/  @!UP0 UTMALDG.3D [UR8], [UR4], desc[UR6] ;  /* 0x00000608040085b4 */ /* 0x0005e20008011000 */
[----:B------:R2:W-:Y:S01]  /*4f00*/  @!P1 SYNCS.ARRIVE.TRANS64.RED.A0TR RZ, [UR21+0x38], R7 ;  /* 0x00003807ffff99a7 */ /* 0x0005e20008300415 */
[----:B------:R-:W-:Y:S01]  /*4f10*/  SYNCS.ARRIVE.TRANS64.RED.A1T0 RZ, [UR33], RZ ;  /* 0x000000ffffff79a7 */ /* 0x000fe20008100421 */
[----:B------:R-:W-:Y:S05]  /*4f20*/  BRA.U UP1, `(.L_x_93) ;  /* 0xfffffff5012c7547 */ /* 0x000fea000b83ffff */
[----:B------:R-:W-:-:S04]  /*4f30*/  SHF.L.U32 R3, R15, 0x1f, RZ ;  /* 0x0000001f0f037819 */ /* 0x000fc800000006ff */
[----:B------:R-:W3:Y:S02]  /*4f40*/  SYNCS.PHASECHK.TRANS64.TRYWAIT P0, [UR21+0x40], R3 ;  /* 0x00004003ff0075a7 */ /* 0x000ee40008001115 */
[----:B---3--:R-:W-:Y:S05]  /*4f50*/  @!P0 BRA `(.L_x_94) ;  /* 0x0000004400948947 */ /* 0x008fea0003800000 */
.L_x_158:
[----:B---3--:R-:W-:-:S07]  /*4f60*/  MOV R0, UR21 ;  /* 0x0000001500007c02 */ /* 0x008fce0008000f00 */
.L_x_95:
[----:B---3--:R-:W-:-:S04]  /*4f70*/  SHF.L.U32 R3, R15, 0x1f, RZ ;  /* 0x0000001f0f037819 */ /* 0x008fc800000006ff */
[----:B------:R3:W4:Y:S03]  /*4f80*/  SYNCS.PHASECHK.TRANS64.TRYWAIT P0, [R0+URZ+0x48], R3 ;  /* 0x00004803000075a7 */ /* 0x00072600080011ff */
[----:B----4-:R-:W-:Y:S05]  /*4f90*/  @!P0 NANOSLEEP.SYNCS 0x989680 ;  /* 0x009896800000895d */ /* 0x010fea0003900000 */
[----:B------:R-:W4:Y:S02]  /*4fa0*/  @!P0 SYNCS.PHASECHK.TRANS64 P0, [R0+URZ+0x48], R3 ;  /* 0x00004803000085a7 */ /* 0x000f2400080010ff */
[----:B-12-4-:R-:W-:Y:S05]  /*4fb0*/  @P0 EXIT ;  /* 0x000000000000094d */ /* 0x016fea0003800000 */
[----:B------:R-:W-:Y:S05]  /*4fc0*/  BRA `(.L_x_95) ;  /* 0xfffffffc00e87947 */ /* 0x000fea000383ffff */
.L_x_84:
[----:B------:R-:W-:-:S06]  /*4fd0*/  UISETP.GE.AND UP0, UPT, UR13, 0x4, UPT ;  /* 0x000000040d00788c */ /* 0x000fcc000bf06270 */
[----:B------:R-:W-:-:S13]  /*4fe0*/  PLOP3.LUT P0, PT, PT, PT, UP0, 0x80, 0x8 ;  /* 0x000000000008781c */ /* 0x000fda0003f0f008 */
[----:B------:R-:W-:Y:S05]  /*4ff0*/  @!P0 EXIT ;  /* 0x000000000000894d */ /* 0x000fea0003800000 */
[----:B------:R-:W-:Y:S01]  /*5000*/  BAR.SYNC.DEFER_BLOCKING 0x6, 0xa0 ;  /* 0x0182800000007b1d */ /* 0x000fe20000010000 */
[C---:B------:R-:W-:Y:S01]  /*5010*/  IMAD.SHL.U32 R4, R170.reuse, 0x40, RZ ;  /* 0x00000040aa047824 */ /* 0x040fe200078e00ff */
[C---:B------:R-:W-:Y:S01]  /*5020*/  LOP3.LUT R178, R170.reuse, 0x60, RZ, 0xc0, !PT ;  /* 0x00000060aab27812 */ /* 0x040fe200078ec0ff */
[C---:B------:R-:W-:Y:S01]  /*5030*/  IMAD.SHL.U32 R137, R170.reuse, 0x8, RZ ;  /* 0x00000008aa897824 */ /* 0x040fe200078e00ff */
[C---:B------:R-:W-:Y:S01]  /*5040*/  LOP3.LUT R176, R170.reuse, 0x2, RZ, 0xc0, !PT ;  /* 0x00000002aab07812 */ /* 0x040fe200078ec0ff */
[----:B------:R-:W-:Y:S01]  /*5050*/  IMAD.U32 R69, R170, 0x10000, RZ ;  /* 0x00010000aa457824 */ /* 0x000fe200078e00ff */
[----:B------:R-:W-:Y:S02]  /*5060*/  UMOV UR44, 0x400 ;  /* 0x00000400002c7882 */ /* 0x000fe40000000000 */
[----:B------:R-:W1:Y:S01]  /*5070*/  LDC.64 R156, c[0x0][0x8b0] ;  /* 0x00022c00ff9c7b82 */ /* 0x000e620000000a00 */
[----:B------:R-:W-:Y:S01]  /*5080*/  ULEA UR44, UR48, UR44, 0x18 ;  /* 0x0000002c302c7291 */ /* 0x000fe2000f8ec0ff */
[----:B------:R-:W-:Y:S01]  /*5090*/  LOP3.LUT R6, R4, 0x180, RZ, 0xc0, !PT ;  /* 0x0000018004067812 */ /* 0x000fe200078ec0ff */
[----:B------:R-:W-:Y:S01]  /*50a0*/  HFMA2 R68, -RZ, RZ, 0, 0 ;  /* 0x00000000ff447431 */ /* 0x000fe200000001ff */
[----:B------:R-:W-:Y:S01]  /*50b0*/  LOP3.LUT R69, R69, 0x600000, RZ, 0xc0, !PT ;  /* 0x0060000045457812 */ /* 0x000fe200078ec0ff */
[----:B------:R-:W-:Y:S01]  /*50c0*/  UIADD3 UR4, UPT, UPT, UR44, 0x4200, URZ ;  /* 0x000042002c047890 */ /* 0x000fe2000fffe0ff */
[----:B------:R-:W-:Y:S01]  /*50d0*/  LOP3.LUT R137, R6, 0x30, R137, 0xf8, !PT ;  /* 0x0000003006897812 */ /* 0x000fe200078ef889 */
[----:B------:R-:W-:Y:S01]  /*50e0*/  IMAD.MOV.U32 R168, RZ, RZ, RZ ;  /* 0x000000ffffa87224 */ /* 0x000fe200078e00ff */
[----:B------:R-:W2:Y:S01]  /*50f0*/  LDC.64 R138, c[0x0][0x8a8] ;  /* 0x00022a00ff8a7b82 */ /* 0x000ea20000000a00 */
[----:B------:R-:W-:Y:S01]  /*5100*/  LOP3.LUT R170, R170, 0x4, RZ, 0xc0, !PT ;  /* 0x00000004aaaa7812 */ /* 0x000fe200078ec0ff */
[----:B------:R-:W-:Y:S01]  /*5110*/  IMAD.MOV.U32 R162, RZ, RZ, RZ ;  /* 0x000000ffffa27224 */ /* 0x000fe200078e00ff */
[----:B------:R-:W-:-:S02]  /*5120*/  LOP3.LUT R137, R137, 0x1e40, R4, 0xf8, !PT ;  /* 0x00001e4089897812 */ /* 0x000fc400078ef804 */
[----:B------:R-:W-:Y:S01]  /*5130*/  CS2R R166, SRZ ;  /* 0x0000000000a67805 */ /* 0x000fe2000001ff00 */
[----:B------:R-:W-:Y:S01]  /*5140*/  IMAD.MOV.U32 R165, RZ, RZ, RZ ;  /* 0x000000ffffa57224 */ /* 0x000fe200078e00ff */
[----:B------:R-:W-:Y:S01]  /*5150*/  IADD3 R169, PT, PT, -R170, 0x2, RZ ;  /* 0x00000002aaa97810 */ /* 0x000fe20007ffe1ff */
[----:B------:R-:W-:Y:S01]  /*5160*/  IMAD.MOV R164, RZ, RZ, -R176 ;  /* 0x000000ffffa47224 */ /* 0x000fe200078e0ab0 */
[----:B------:R-:W-:Y:S01]  /*5170*/  IADD3 R171, PT, PT, R137, UR44, RZ ;  /* 0x0000002c89ab7c10 */ /* 0x000fe2000fffe0ff */
[----:B------:R-:W3:Y:S01]  /*5180*/  LDS R0, [UR44+0x110] ;  /* 0x0001102cff007984 */ /* 0x000ee20008000800 */
[----:B------:R-:W-:Y:S01]  /*5190*/  IMAD.MOV R163, RZ, RZ, -R170 ;  /* 0x000000ffffa37224 */ /* 0x000fe200078e0aaa */
[----:B------:R-:W-:Y:S01]  /*51a0*/  MOV R177, UR4 ;  /* 0x0000000400b17c02 */ /* 0x000fe20008000f00 */
[----:B------:R-:W4:Y:S01]  /*51b0*/  LDCU UR57, c[0x0][0x370] ;  /* 0x00006e00ff3977ac */ /* 0x000f220008000800 */
[----:B------:R-:W-:Y:S01]  /*51c0*/  VIADD R171, R171, 0x200 ;  /* 0x00000200abab7836 */ /* 0x000fe20000000000 */
[----:B------:R-:W1:Y:S01]  /*51d0*/  LDCU UR43, c[0x0][0xb0c] ;  /* 0x00016180ff2b77ac */ /* 0x000e620008000800 */
[----:B------:R-:W1:Y:S01]  /*51e0*/  LDCU UR39, c[0x0][0xb30] ;  /* 0x00016600ff2777ac */ /* 0x000e620008000800 */
[----:B------:R-:W1:Y:S01]  /*51f0*/  LDCU.64 UR46, c[0x0][0x888] ;  /* 0x00011100ff2e77ac */ /* 0x000e620008000a00 */
[----:B------:R-:W1:Y:S01]  /*5200*/  LDCU.64 UR40, c[0x0][0xb28] ;  /* 0x00016500ff2877ac */ /* 0x000e620008000a00 */
[----:B------:R-:W1:Y:S01]  /*5210*/  LDCU.64 UR60, c[0x0][0x890] ;  /* 0x00011200ff3c77ac */ /* 0x000e620008000a00 */
[----:B------:R-:W1:Y:S01]  /*5220*/  LDCU.128 UR52, c[0x0][0xb10] ;  /* 0x00016200ff3477ac */ /* 0x000e620008000c00 */
[----:B------:R-:W1:Y:S01]  /*5230*/  LDCU UR56, c[0x0][0x374] ;  /* 0x00006e80ff3877ac */ /* 0x000e620008000800 */
[----:B------:R-:W-:Y:S01]  /*5240*/  UIADD3 UR63, UPT, UPT, UR44, 0x200, URZ ;  /* 0x000002002c3f7890 */ /* 0x000fe2000fffe0ff */
[----:B-1234-:R-:W-:-:S11]  /*5250*/  IMAD.IADD R69, R0, 0x1, R69 ;  /* 0x0000000100457824 */ /* 0x01efd600078e0245 */
.L_x_122:
[C---:B------:R-:W-:Y:S02]  /*5260*/  LEA R3, R162.reuse, UR44, 0x3 ;  /* 0x0000002ca2037c11 */ /* 0x040fe4000f8e18ff */
[----:B------:R-:W-:Y:S02]  /*5270*/  SHF.L.U32 R0, R167, 0x1f, RZ ;  /* 0x0000001fa7007819 */ /* 0x000fe400000006ff */
[----:B------:R-:W-:Y:S02]  /*5280*/  LEA R5, R162, UR44, 0x4 ;  /* 0x0000002ca2057c11 */ /* 0x000fe4000f8e20ff */
[----:B-1----:R-:W1:Y:S02]  /*5290*/  SYNCS.PHASECHK.TRANS64.TRYWAIT P0, [R3+URZ+0x60], R0 ;  /* 0x00006000030075a7 */ /* 0x002e6400080011ff */
[----:B-1----:R-:W-:Y:S05]  /*52a0*/  @!P0 BRA `(.L_x_96) ;  /* 0x0000004000d88947 */ /* 0x002fea0003800000 */
.L_x_159:
        /* <DEDUP_REMOVED lines=11> */
[----:B------:R-:W-:Y:S01]  /*5360*/  PLOP3.LUT P0, PT, PT, PT, UP1, 0x80, 0x8 ;  /* 0x000000000008781c */ /* 0x000fe20003f0f018 */
[----:B------:R-:W-:Y:S11]  /*5370*/  UP2UR UR45, UPR, URZ, 0x2 ;  /* 0x00000002ff2d7883 */ /* 0x000ff60008000000 */
[----:B------:R-:W-:Y:S01]  /*5380*/  @!UPT UIADD3 URZ, UPT, UPT, URZ, URZ, URZ ;  /* 0x000000fffffff290 */ /* 0x000fe2000fffe0ff */
[----:B-1----:R-:W-:Y:S02]  /*5390*/  @P0 SHF.R.U32.HI R0, RZ, 0x10, R5 ;  /* 0x00000010ff000819 */ /* 0x002fe40000011605 */
        /* <DEDUP_REMOVED lines=12> */
[----:B------:R-:W2:Y:S01]  /*5460*/  LDCU UR12, c[0x0][0xb20] ;  /* 0x00016400ff0c77ac */ /* 0x000ea20008000800 */
[----:B------:R-:W-:Y:S02]  /*5470*/  UIMAD.WIDE.U32 UR4, UR56, UR55, URZ ;  /* 0x00000037380472a5 */ /* 0x000fe4000f8e00ff */
[----:B------:R-:W-:Y:S02]  /*5480*/  UIMAD.WIDE.U32 UR6, UR57, UR52, URZ ;  /* 0x00000034390672a5 */ /* 0x000fe4000f8e00ff */
[----:B------:R-:W-:Y:S02]  /*5490*/  UISETP.NE.AND UP0, UPT, UR54, 0x1, UPT ;  /* 0x000000013600788c */ /* 0x000fe4000bf05270 */
[----:B------:R-:W-:Y:S02]  /*54a0*/  UIMAD.WIDE.U32 UR8, UR37, UR55, URZ ;  /* 0x00000037250872a5 */ /* 0x000fe4000f8e00ff */
[----:B------:R-:W-:Y:S02]  /*54b0*/  UIMAD.WIDE.U32 UR10, UR38, UR52, URZ ;  /* 0x00000034260a72a5 */ /* 0x000fe4000f8e00ff */
[----:B------:R-:W-:Y:S02]  /*54c0*/  UISETP.NE.AND UP1, UPT, UR43, 0x1, UPT ;  /* 0x000000012b00788c */ /* 0x000fe4000bf25270 */
[----:B------:R-:W-:Y:S01]  /*54d0*/  UISETP.NE.AND UP2, UPT, UR42, 0x1, UPT ;  /* 0x000000012a00788c */ /* 0x000fe2000bf45270 */
[----:B------:R-:W-:Y:S02]  /*54e0*/  UMOV UR4, UR5 ;  /* 0x0000000500047c82 */ /* 0x000fe40008000000 */
[----:B--2---:R-:W-:Y:S03]  /*54f0*/  USHF.R.U32.HI UR5, URZ, UR12, UR4 ;  /* 0x0000000cff057299 */ /* 0x004fe60008011604 */
[----:B------:R-:W-:Y:S02]  /*5500*/  UMOV UR4, UR7 ;  /* 0x0000000700047c82 */ /* 0x000fe40008000000 */
[----:B------:R-:W-:Y:S02]  /*5510*/  USHF.R.U32.HI UR7, URZ, UR53, UR4 ;  /* 0x00000035ff077299 */ /* 0x000fe40008011604 */
[----:B------:R-:W-:Y:S02]  /*5520*/  USEL UR4, UR56, UR5, !UP0 ;  /* 0x0000000538047287 */ /* 0x000fe4000c000000 */
[----:B------:R-:W-:Y:S01]  /*5530*/  USEL UR7, UR57, UR7, !UP1 ;  /* 0x0000000739077287 */ /* 0x000fe2000c800000 */
[----:B------:R-:W-:Y:S01]  /*5540*/  UMOV UR5, UR9 ;  /* 0x0000000900057c82 */ /* 0x000fe20008000000 */
[----:B------:R-:W-:Y:S02]  /*5550*/  UIMAD.WIDE.U32 UR8, UR4, UR40, URZ ;  /* 0x00000028040872a5 */ /* 0x000fe4000f8e00ff */
[----:B------:R-:W-:Y:S03]  /*5560*/  USHF.R.U32.HI UR6, URZ, UR12, UR5 ;  /* 0x0000000cff067299 */ /* 0x000fe60008011605 */
[----:B------:R-:W-:Y:S01]  /*5570*/  UMOV UR5, UR11 ;  /* 0x0000000b00057c82 */ /* 0x000fe20008000000 */
[----:B------:R-:W-:Y:S02]  /*5580*/  UIMAD.WIDE.U32 UR10, UR7, UR40, URZ ;  /* 0x00000028070a72a5 */ /* 0x000fe4000f8e00ff */
[----:B------:R-:W-:Y:S02]  /*5590*/  USHF.R.U32.HI UR12, URZ, UR53, UR5 ;  /* 0x00000035ff0c7299 */ /* 0x000fe40008011605 */
[----:B------:R-:W-:Y:S01]  /*55a0*/  USEL UR6, UR37, UR6, !UP0 ;  /* 0x0000000625067287 */ /* 0x000fe2000c000000 */
[----:B------:R-:W-:Y:S02]  /*55b0*/  UMOV UR5, UR9 ;  /* 0x0000000900057c82 */ /* 0x000fe40008000000 */
[----:B------:R-:W-:Y:S01]  /*55c0*/  UMOV UR10, UR11 ;  /* 0x0000000b000a7c82 */ /* 0x000fe20008000000 */
[----:B------:R-:W-:Y:S02]  /*55d0*/  @UP2 USHF.R.U32.HI UR4, URZ, UR41, UR5 ;  /* 0x00000029ff042299 */ /* 0x000fe40008011605 */
[----:B------:R-:W-:Y:S02]  /*55e0*/  @UP2 USHF.R.U32.HI UR7, URZ, UR41, UR10 ;  /* 0x00000029ff072299 */ /* 0x000fe4000801160a */
[----:B------:R-:W-:Y:S02]  /*55f0*/  UIMAD UR4, UR42, UR4, URZ ;  /* 0x000000042a0472a4 */ /* 0x000fe4000f8e02ff */
[----:B------:R-:W-:Y:S02]  /*5600*/  UIMAD.WIDE.U32 UR10, UR6, UR40, URZ ;  /* 0x00000028060a72a5 */ /* 0x000fe4000f8e00ff */
[----:B------:R-:W-:Y:S02]  /*5610*/  USEL UR5, UR38, UR12, !UP1 ;  /* 0x0000000c26057287 */ /* 0x000fe4000c800000 */
[----:B------:R-:W-:Y:S02]  /*5620*/  UIMAD UR8, UR42, UR7, URZ ;  /* 0x000000072a0872a4 */ /* 0x000fe4000f8e02ff */
[----:B------:R-:W-:Y:S03]  /*5630*/  UISETP.GE.AND UP0, UPT, UR6, UR4, UPT ;  /* 0x000000040600728c */ /* 0x000fe6000bf06270 */
[----:B------:R-:W-:Y:S01]  /*5640*/  UMOV UR4, UR11 ;  /* 0x0000000b00047c82 */ /* 0x000fe20008000000 */
[----:B------:R-:W-:Y:S02]  /*5650*/  UISETP.GE.OR UP0, UPT, UR5, UR8, UP0 ;  /* 0x000000080500728c */ /* 0x000fe40008706670 */
[----:B------:R-:W-:Y:S02]  /*5660*/  USHF.R.U32.HI UR4, URZ, UR41, UR4 ;  /* 0x00000029ff047299 */ /* 0x000fe40008011604 */
[----:B------:R-:W-:Y:S02]  /*5670*/  UIMAD.WIDE.U32 UR8, UR5, UR40, URZ ;  /* 0x00000028050872a5 */ /* 0x000fe4000f8e00ff */
[----:B------:R-:W-:Y:S02]  /*5680*/  USEL UR11, UR6, UR4, !UP2 ;  /* 0x00000004060b7287 */ /* 0x000fe4000d000000 */
[----:B------:R-:W-:Y:S02]  /*5690*/  UIADD3 UR8, UPT, UPT, -UR5, URZ, URZ ;  /* 0x000000ff05087290 */ /* 0x000fe4000fffe1ff */
[----:B------:R-:W-:Y:S01]  /*56a0*/  UIADD3 UR10, UPT, UPT, -UR11, URZ, URZ ;  /* 0x000000ff0b0a7290 */ /* 0x000fe2000fffe1ff */
[----:B------:R-:W-:Y:S01]  /*56b0*/  @!UP0 UMOV UR4, UR9 ;  /* 0x0000000900048c82 */ /* 0x000fe20008000000 */
[----:B------:R-:W-:Y:S02]  /*56c0*/  UIADD3 UR9, UPT, UPT, -UR6, URZ, URZ ;  /* 0x000000ff06097290 */ /* 0x000fe4000fffe1ff */
[----:B------:R-:W-:Y:S02]  /*56d0*/  @!UP0 USHF.R.U32.HI UR4, URZ, UR41, UR4 ;  /* 0x00000029ff048299 */ /* 0x000fe40008011604 */
[----:B------:R-:W-:Y:S02]  /*56e0*/  UIMAD UR10, UR42, UR10, UR6 ;  /* 0x0000000a2a0a72a4 */ /* 0x000fe4000f8e0206 */
[----:B------:R-:W-:Y:S04]  /*56f0*/  @!UP0 USEL UR4, UR5, UR4, !UP2 ;  /* 0x0000000405048287 */ /* 0x000fe8000d000000 */
[----:B------:R-:W-:Y:S02]  /*5700*/  @!UP0 UIMAD UR10, UR7, UR10, UR4 ;  /* 0x0000000a070a82a4 */ /* 0x000fe4000f8e0204 */
[----:B------:R-:W-:Y:S02]  /*5710*/  @!UP0 UIADD3 UR11, UPT, UPT, UR11, -UR4, URZ ;  /* 0x800000040b0b8290 */ /* 0x000fe4000fffe0ff */
[----:B------:R-:W-:Y:S02]  /*5720*/  UIMAD UR7, UR43, UR8, UR38 ;  /* 0x000000082b0772a4 */ /* 0x000fe4000f8e0226 */
[----:B------:R-:W-:Y:S02]  /*5730*/  @!UP0 UIMAD UR6, UR11, UR42, UR5 ;  /* 0x0000002a0b0682a4 */ /* 0x000fe4000f8e0205 */
[----:B------:R-:W-:Y:S01]  /*5740*/  UIMAD UR4, UR54, UR9, UR37 ;  /* 0x00000009360472a4 */ /* 0x000fe2000f8e0225 */
[----:B------:R-:W-:Y:S02]  /*5750*/  @!UP0 UMOV UR5, UR10 ;  /* 0x0000000a00058c82 */ /* 0x000fe40008000000 */
[----:B------:R-:W-:Y:S02]  /*5760*/  UIMAD UR38, UR5, UR43, UR7 ;  /* 0x0000002b052672a4 */ /* 0x000fe4000f8e0207 */
[----:B------:R-:W-:Y:S11]  /*5770*/  UIMAD UR37, UR6, UR54, UR4 ;  /* 0x00000036062572a4 */ /* 0x000ff6000f8e0204 */
[----:B------:R-:W-:Y:S01]  /*5780*/  @!UPT UIADD3 URZ, UPT, UPT, URZ, URZ, URZ ;  /* 0x000000fffffff290 */ /* 0x000fe2000fffe0ff */
.L_x_97:
[----:B------:R-:W-:Y:S01]  /*5790*/  UISETP.NE.AND UP0, UPT, UR39, 0x1, UPT ;  /* 0x000000012700788c */ /* 0x000fe2000bf05270 */
[----:B------:R-:W-:Y:S01]  /*57a0*/  IADD3 R162, PT, PT, R162, 0x1, RZ ;  /* 0x00000001a2a27810 */ /* 0x000fe20007ffe0ff */
[----:B------:R-:W-:Y:S02]  /*57b0*/  USHF.L.U32 UR50, UR16, 0x7, URZ ;  /* 0x0000000710327899 */ /* 0x000fe400080006ff */
[----:B------:R-:W-:Y:S07]  /*57c0*/  USHF.L.U32 UR49, UR20, 0x7, URZ ;  /* 0x0000000714317899 */ /* 0x000fee00080006ff */
[----:B------:R-:W2:Y:S01]  /*57d0*/  @!UP0 LDCU.128 UR12, c[0x0][0xb10] ;  /* 0x00016200ff0c87ac */ /* 0x000ea20008000c00 */
[----:B------:R-:W3:Y:S01]  /*57e0*/  @!UP0 LDCU UR5, c[0x0][0xb0c] ;  /* 0x00016180ff0587ac */ /* 0x000ee20008000800 */
[----:B------:R-:W4:Y:S01]  /*57f0*/  @!UP0 LDCU UR10, c[0x0][0xb20] ;  /* 0x00016400ff0a87ac */ /* 0x000f220008000800 */
[----:B--2---:R-:W-:Y:S02]  /*5800*/  UIMAD.WIDE.U32 UR8, UR38, UR12, URZ ;  /* 0x0000000c260872a5 */ /* 0x004fe4000f8e00ff */
[----:B------:R-:W-:Y:S02]  /*5810*/  UIMAD.WIDE.U32 UR6, UR37, UR15, URZ ;  /* 0x0000000f250672a5 */ /* 0x000fe4000f8e00ff */
[----:B------:R-:W-:Y:S03]  /*5820*/  @!UP0 UISETP.NE.AND UP1, UPT, UR14, 0x1, UPT ;  /* 0x000000010e00888c */ /* 0x000fe6000bf25270 */
[----:B------:R-:W-:Y:S01]  /*5830*/  @!UP0 UMOV UR4, UR9 ;  /* 0x0000000900048c82 */ /* 0x000fe20008000000 */
[----:B---3--:R-:W-:Y:S02]  /*5840*/  @!UP0 UISETP.NE.AND UP2, UPT, UR5, 0x1, UPT ;  /* 0x000000010500888c */ /* 0x008fe4000bf45270 */
[----:B------:R-:W-:Y:S01]  /*5850*/  @!UP0 USHF.R.U32.HI UR4, URZ, UR13, UR4 ;  /* 0x0000000dff048299 */ /* 0x000fe20008011604 */
[----:B------:R-:W-:Y:S02]  /*5860*/  @!UP0 UMOV UR6, UR7 ;  /* 0x0000000700068c82 */ /* 0x000fe40008000000 */
[----:B----4-:R-:W-:Y:S02]  /*5870*/  @!UP0 USHF.R.U32.HI UR6, URZ, UR10, UR6 ;  /* 0x0000000aff068299 */ /* 0x010fe40008011606 */
[----:B------:R-:W-:Y:S02]  /*5880*/  @!UP0 USEL UR7, UR38, UR4, !UP2 ;  /* 0x0000000426078287 */ /* 0x000fe4000d000000 */
[----:B------:R-:W-:Y:S04]  /*5890*/  @!UP0 USEL UR6, UR37, UR6, !UP1 ;  /* 0x0000000625068287 */ /* 0x000fe8000c800000 */
[----:B------:R-:W-:Y:S02]  /*58a0*/  @!UP0 UIADD3 UR4, UPT, UPT, -UR7, UR6, URZ ;  /* 0x0000000607048290 */ /* 0x000fe4000fffe1ff */
[----:B------:R-:W-:Y:S02]  /*58b0*/  @!UP0 UIADD3 UR6, UPT, UPT, UR7, -UR6, URZ ;  /* 0x8000000607068290 */ /* 0x000fe4000fffe0ff */
[----:B------:R-:W-:Y:S02]  /*58c0*/  @!UP0 UIMAD UR38, UR4, UR5, UR38 ;  /* 0x00000005042682a4 */ /* 0x000fe4000f8e0226 */
[----:B------:R-:W-:Y:S02]  /*58d0*/  @!UP0 UIMAD UR37, UR6, UR14, UR37 ;  /* 0x0000000e062582a4 */ /* 0x000fe4000f8e0225 */
[----:B------:R-:W-:Y:S09]  /*58e0*/  ULOP3.LUT UP0, URZ, UR63, 0x1b0, URZ, 0xc0, !UPT ;  /* 0x000001b03fff7892 */ /* 0x000ff2000f80c0ff */
[----:B------:R-:W-:Y:S05]  /*58f0*/  BRA.U !UP0, `(.L_x_98) ;  /* 0x0000000108407547 */ /* 0x000fea000b800000 */
[----:B------:R-:W2:Y:S01]  /*5900*/  LDCU.64 UR8, c[0x4][0x80] ;  /* 0x01001000ff0877ac */ /* 0x000ea20008000a00 */
[----:B------:R-:W-:Y:S01]  /*5910*/  MOV R3, 0x0 ;  /* 0x0000000000037802 */ /* 0x000fe20000000f00 */
[----:B------:R-:W-:Y:S02]  /*5920*/  HFMA2 R12, -RZ, RZ, 0, 5.9604644775390625e-08 ;  /* 0x00000001ff0c7431 */ /* 0x000fe400000001ff */
[----:B------:R-:W-:Y:S02]  /*5930*/  IMAD.MOV.U32 R8, RZ, RZ, 0x70 ;  /* 0x00000070ff087424 */ /* 0x000fe400078e00ff */
[----:B------:R-:W-:Y:S01]  /*5940*/  IMAD.MOV.U32 R13, RZ, RZ, RZ ;  /* 0x000000ffff0d7224 */ /* 0x000fe200078e00ff */
[----:B------:R-:W3:Y:S01]  /*5950*/  LDCU.64 UR6, c[0x4][0x88] ;  /* 0x01001100ff0677ac */ /* 0x000ee20008000a00 */
[----:B------:R-:W4:Y:S01]  /*5960*/  LDC.64 R2, c[0x4][R3] ;  /* 0x0100000003027b82 */ /* 0x000f220000000a00 */
[----:B------:R-:W1:Y:S01]  /*5970*/  LDCU.64 UR4, c[0x4][0x8] ;  /* 0x01000100ff0477ac */ /* 0x000e620008000a00 */
[----:B--2---:R-:W-:Y:S01]  /*5980*/  MOV R5, UR9 ;  /* 0x0000000900057c02 */ /* 0x004fe20008000f00 */
[----:B------:R-:W-:Y:S01]  /*5990*/  IMAD.U32 R4, RZ, RZ, UR8 ;  /* 0x00000008ff047e24 */ /* 0x000fe2000f8e00ff */
[----:B---3--:R-:W-:Y:S01]  /*59a0*/  MOV R7, UR7 ;  /* 0x0000000700077c02 */ /* 0x008fe20008000f00 */
[----:B------:R-:W-:Y:S01]  /*59b0*/  IMAD.U32 R6, RZ, RZ, UR6 ;  /* 0x00000006ff067e24 */ /* 0x000fe2000f8e00ff */
[----:B-1----:R-:W-:Y:S01]  /*59c0*/  MOV R11, UR5 ;  /* 0x00000005000b7c02 */ /* 0x002fe20008000f00 */
[----:B------:R-:W-:Y:S02]  /*59d0*/  IMAD.U32 R10, RZ, RZ, UR4 ;  /* 0x00000004ff0a7e24 */ /* 0x000fe4000f8e00ff */
[----:B------:R-:W-:Y:S07]  /*59e0*/  LEPC R20, `(.L_x_98) ;  /* 0x000000001014794e */ /* 0x000fee0000000000 */
[----:B----45:R-:W-:Y:S05]  /*59f0*/  CALL.ABS.NOINC R2 ;  /* 0x0000000002007343 */ /* 0x030fea0003c00000 */
.L_x_98:
[----:B------:R-:W-:Y:S01]  /*5a00*/  LOP3.LUT P0, RZ, R177, 0x1b0, RZ, 0xc0, !PT ;  /* 0x000001b0b1ff7812 */ /* 0x000fe2000780c0ff */
[----:B------:R-:W-:Y:S11]  /*5a10*/  BSSY.RECONVERGENT B6, `(.L_x_99) ;  /* 0x0000013000067945 */ /* 0x000ff60003800200 */
[----:B------:R-:W-:Y:S01]  /*5a20*/  @!UPT UIADD3 URZ, UPT, UPT, URZ, URZ, URZ ;  /* 0x000000fffffff290 */ /* 0x000fe2000fffe0ff */
[----:B------:R-:W-:Y:S05]  /*5a30*/  @!P0 BRA `(.L_x_100) ;  /* 0x0000000000408947 */ /* 0x000fea0003800000 */
        /* <DEDUP_REMOVED lines=16> */
.L_x_100:
[----:B------:R-:W-:Y:S05]  /*5b40*/  BSYNC.RECONVERGENT B6 ;  /* 0x0000000000067941 */ /* 0x000fea0003800200 */
.L_x_99:
[----:B------:R-:W-:Y:S01]  /*5b50*/  R2UR UR4, R160 ;  /* 0x00000000a00472ca */ /* 0x000fe200000e0000 */
[----:B------:R-:W-:Y:S01]  /*5b60*/  UISETP.NE.U32.AND UP0, UPT, UR60, URZ, UPT ;  /* 0x000000ff3c00728c */ /* 0x000fe2000bf05070 */
[----:B------:R-:W-:Y:S02]  /*5b70*/  ISETP.NE.U32.AND P4, PT, R156, RZ, PT ;  /* 0x000000ff9c00720c */ /* 0x000fe40003f85070 */
[----:B------:R-:W-:Y:S01]  /*5b80*/  ISETP.NE.U32.AND P2, PT, RZ, UR46, PT ;  /* 0x0000002eff007c0c */ /* 0x000fe2000bf45070 */
[----:B------:R-:W-:Y:S01]  /*5b90*/  UISETP.NE.AND.EX UP1, UPT, UR61, URZ, UPT, UP0 ;  /* 0x000000ff3d00728c */ /* 0x000fe2000bf25300 */
[----:B------:R-:W-:Y:S01]  /*5ba0*/  ISETP.NE.AND.EX P4, PT, R157, RZ, PT, P4 ;  /* 0x000000ff9d00720c */ /* 0x000fe20003f85340 */
[----:B------:R-:W-:Y:S01]  /*5bb0*/  UPLOP3.LUT UP0, UPT, UPT, UPT, UPT, 0x40, 0x4 ;  /* 0x000000000004789c */ /* 0x000fe20003f0e870 */
[----:B------:R-:W-:Y:S05]  /*5bc0*/  ISETP.NE.AND.EX P2, PT, RZ, UR47, PT, P2 ;  /* 0x0000002fff007c0c */ /* 0x000fea000bf45320 */
[----:B------:R-:W-:Y:S06]  /*5bd0*/  UISETP.NE.AND UP2, UPT, UR4, URZ, UPT ;  /* 0x000000ff0400728c */ /* 0x000fec000bf45270 */
[----:B------:R-:W-:Y:S05]  /*5be0*/  PLOP3.LUT P1, PT, PT, PT, UP2, 0x80, 0x8 ;  /* 0x000000000008781c */ /* 0x000fea0003f2f028 */
[----:B------:R-:W-:Y:S06]  /*5bf0*/  @UP2 UPLOP3.LUT UP0, UPT, UPT, UPT, UP1, 0x80, 0x8 ;  /* 0x000000000008289c */ /* 0x000fec0003f0f010 */
[----:B------:R-:W-:Y:S01]  /*5c00*/  PLOP3.LUT P0, PT, PT, PT, UP0, 0x80, 0x8 ;  /* 0x000000000008781c */ /* 0x000fe20003f0f008 */
[----:B------:R-:W-:Y:S01]  /*5c10*/  @!UPT UIADD3 URZ, UPT, UPT, URZ, URZ, URZ ;  /* 0x000000fffffff290 */ /* 0x000fe2000fffe0ff */
[----:B------:R-:W-:Y:S11]  /*5c20*/  BRA.U !UP1, `(.L_x_101) ;  /* 0x00000001093c7547 */ /* 0x000ff6000b800000 */
[----:B------:R-:W-:Y:S01]  /*5c30*/  UISETP.NE.U32.AND UP0, UPT, UR46, URZ, UPT ;  /* 0x000000ff2e00728c */ /* 0x000fe2000bf05070 */
[----:B-1----:R-:W-:Y:S01]  /*5c40*/  HFMA2 R0, -RZ, RZ, 0, 5.9604644775390625e-08 ;  /* 0x00000001ff007431 */ /* 0x002fe200000001ff */
[----:B------:R-:W1:Y:S01]  /*5c50*/  LDCU.64 UR8, c[0x0][0x358] ;  /* 0x00006b00ff0877ac */ /* 0x000e620008000a00 */
[----:B------:R-:W-:Y:S01]  /*5c60*/  IMAD.MOV.U32 R158, RZ, RZ, 0x1 ;  /* 0x00000001ff9e7424 */ /* 0x000fe200078e00ff */
[----:B------:R-:W-:Y:S06]  /*5c70*/  UISETP.NE.AND.EX UP0, UPT, UR47, URZ, UPT, UP0 ;  /* 0x000000ff2f00728c */ /* 0x000fec000bf05300 */
[----:B------:R-:W-:Y:S05]  /*5c80*/  PLOP3.LUT P3, PT, PT, PT, UP0, 0x80, 0x8 ;  /* 0x000000000008781c */ /* 0x000fea0003f6f008 */
[----:B------:R-:W2:Y:S01]  /*5c90*/  @UP0 LDCU.64 UR4, c[0x0][0x888] ;  /* 0x00011100ff0407ac */ /* 0x000ea20008000a00 */
[----:B------:R-:W-:Y:S07]  /*5ca0*/  @UP0 UIMAD UR6, UR36, UR60, URZ ;  /* 0x0000003c240602a4 */ /* 0x000fee000f8e02ff */
[----:B------:R-:W-:Y:S01]  /*5cb0*/  @!P3 PRMT R158, R0, 0x7610, R158 ;  /* 0x00007610009eb816 */ /* 0x000fe2000000009e */
[----:B--2---:R-:W-:Y:S06]  /*5cc0*/  @UP0 UIMAD.WIDE UR4, UR6, 0x4, UR4 ;  /* 0x00000004060408a5 */ /* 0x004fec000f8e0204 */
[----:B------:R-:W-:Y:S01]  /*5cd0*/  IMAD.U32 R2, RZ, RZ, UR4 ;  /* 0x00000004ff027e24 */ /* 0x000fe2000f8e00ff */
[----:B------:R-:W-:Y:S04]  /*5ce0*/  MOV R3, UR5 ;  /* 0x0000000500037c02 */ /* 0x000fe80008000f00 */
[----:B------:R-:W2:Y:S01]  /*5cf0*/  @!UP0 LDCU UR4, c[0x0][0x880] ;  /* 0x00011000ff0487ac */ /* 0x000ea20008000800 */
[----:B-1---5:R3:W5:Y:S02]  /*5d00*/  @P3 LDG.E R73, desc[UR8][R2.64] ;  /* 0x0000000802493981 */ /* 0x022764000c1e1900 */
[----:B--23--:R-:W-:Y:S02]  /*5d10*/  @!P3 IMAD.U32 R73, RZ, RZ, UR4 ;  /* 0x00000004ff49be24 */ /* 0x00cfe4000f8e00ff */
.L_x_101:
[----:B------:R-:W-:Y:S05]  /*5d20*/  @!P4 BRA `(.L_x_102) ;  /* 0x000000000024c947 */ /* 0x000fea0003800000 */
[----:B------:R-:W-:Y:S01]  /*5d30*/  ISETP.NE.U32.AND P3, PT, R138, RZ, PT ;  /* 0x000000ff8a00720c */ /* 0x000fe20003f65070 */
[----:B------:R-:W2:Y:S03]  /*5d40*/  LDCU.64 UR4, c[0x0][0x358] ;  /* 0x00006b00ff0477ac */ /* 0x000ea60008000a00 */
[----:B------:R-:W-:Y:S11]  /*5d50*/  ISETP.NE.AND.EX P3, PT, R139, RZ, PT, P3 ;  /* 0x000000ff8b00720c */ /* 0x000ff60003f65330 */
[----:B------:R-:W-:Y:S02]  /*5d60*/  @!UPT UIADD3 URZ, UPT, UPT, URZ, URZ, URZ ;  /* 0x000000fffffff290 */ /* 0x000fe4000fffe0ff */
[----:B------:R-:W3:Y:S01]  /*5d70*/  @P3 LDC.64 R2, c[0x0][0x8a8] ;  /* 0x00022a00ff023b82 */ /* 0x000ee20000000a00 */
[----:B-1----:R-:W-:Y:S04]  /*5d80*/  @P3 IMAD R0, R156, UR36, RZ ;  /* 0x000000249c003c24 */ /* 0x002fe8000f8e02ff */
[----:B---3--:R-:W-:Y:S05]  /*5d90*/  @P3 IMAD.WIDE R2, R0, 0x4, R2 ;  /* 0x0000000400023825 */ /* 0x008fea00078e0202 */
[----:B--2--5:R2:W5:Y:S02]  /*5da0*/  @P3 LDG.E R70, desc[UR4][R2.64] ;  /* 0x0000000402463981 */ /* 0x024564000c1e1900 */
[----:B--2---:R-:W3:Y:S02]  /*5db0*/  @!P3 LDC R70, c[0x0][0x8a0] ;  /* 0x00022800ff46bb82 */ /* 0x004ee40000000800 */
.L_x_102:
[----:B-----5:R-:W-:Y:S01]  /*5dc0*/  FSETP.NEU.AND P4, PT, R73, RZ, PT ;  /* 0x000000ff4900720b */ /* 0x020fe20003f8d000 */
[----:B------:R-:W-:Y:S01]  /*5dd0*/  BSSY B1, `(.L_x_103) ;  /* 0x0000047000017945 */ /* 0x000fe20003800000 */
[----:B------:R-:W-:Y:S01]  /*5de0*/  SEL R5, RZ, 0xffffffff, P2 ;  /* 0xffffffffff057807 */ /* 0x000fe20001000000 */
[----:B------:R-:W-:Y:S01]  /*5df0*/  IMAD.MOV.U32 R186, RZ, RZ, 0x1 ;  /* 0x00000001ffba7424 */ /* 0x000fe200078e00ff */
[----:B------:R-:W-:Y:S01]  /*5e00*/  LOP3.LUT P3, RZ, R158, 0xff, RZ, 0xc0, !PT ;  /* 0x000000ff9eff7812 */ /* 0x000fe2000786c0ff */
[----:B------:R-:W-:Y:S01]  /*5e10*/  IMAD R71, R68, 0x80, R69 ;  /* 0x0000008044477824 */ /* 0x000fe200078e0245 */
[----:B-1----:R-:W-:Y:S02]  /*5e20*/  @P1 SEL R0, RZ, 0xffffffff, P4 ;  /* 0xffffffffff001807 */ /* 0x002fe40002000000 */
[----:B------:R-:W-:Y:S02]  /*5e30*/  CS2R R154, SRZ ;  /* 0x00000000009a7805 */ /* 0x000fe4000001ff00 */
[----:B------:R-:W-:Y:S02]  /*5e40*/  LEA R3, R166, UR44, 0x3 ;  /* 0x0000002ca6037c11 */ /* 0x000fe4000f8e18ff */
[----:B------:R-:W-:Y:S02]  /*5e50*/  CS2R R152, SRZ ;  /* 0x0000000000987805 */ /* 0x000fe4000001ff00 */
[----:B------:R-:W-:Y:S02]  /*5e60*/  @P0 SEL R0, R5, R0, !P3 ;  /* 0x0000000005000207 */ /* 0x000fe40005800000 */
[----:B------:R-:W-:Y:S02]  /*5e70*/  CS2R R150, SRZ ;  /* 0x0000000000967805 */ /* 0x000fe4000001ff00 */
[----:B------:R-:W-:Y:S02]  /*5e80*/  LEA R161, R68, UR44, 0x3 ;  /* 0x0000002c44a17c11 */ /* 0x000fe4000f8e18ff */
[----:B------:R-:W-:Y:S02]  /*5e90*/  CS2R R148, SRZ ;  /* 0x0000000000947805 */ /* 0x000fe4000001ff00 */
[----:B------:R-:W-:Y:S02]  /*5ea0*/  @P1 LOP3.LUT R0, R0, 0x1, RZ, 0xc0, !PT ;  /* 0x0000000100001812 */ /* 0x000fe400078ec0ff */
[----:B------:R-:W-:Y:S02]  /*5eb0*/  CS2R R146, SRZ ;  /* 0x0000000000927805 */ /* 0x000fe4000001ff00 */
[----:B------:R-:W-:Y:S02]  /*5ec0*/  SHF.L.U32 R4, R168, 0x1f, RZ ;  /* 0x0000001fa8047819 */ /* 0x000fe400000006ff */
[----:B------:R-:W-:Y:S02]  /*5ed0*/  CS2R R144, SRZ ;  /* 0x0000000000907805 */ /* 0x000fe4000001ff00 */
[----:B------:R-:W-:Y:S02]  /*5ee0*/  ISETP.NE.U32.OR P6, PT, R0, 0x1, !P1 ;  /* 0x000000010000780c */ /* 0x000fe40004fc5470 */
[----:B------:R-:W-:Y:S02]  /*5ef0*/  CS2R R142, SRZ ;  /* 0x00000000008e7805 */ /* 0x000fe4000001ff00 */
[----:B------:R-:W-:Y:S02]  /*5f00*/  PLOP3.LUT P2, PT, PT, PT, UP1, 0x80, 0x8 ;  /* 0x000000000008781c */ /* 0x000fe40003f4f018 */
[----:B------:R-:W-:Y:S02]  /*5f10*/  CS2R R140, SRZ ;  /* 0x00000000008c7805 */ /* 0x000fe4000001ff00 */
[----:B------:R-:W-:Y:S02]  /*5f20*/  SEL R0, RZ, 0xffffffff, P4 ;  /* 0xffffffffff007807 */ /* 0x000fe40002000000 */
[----:B------:R-:W-:Y:S03]  /*5f30*/  P2R R172, PR, RZ, 0x40 ;  /* 0x00000040ffac7803 */ /* 0x000fe60000000000 */
[----:B------:R-:W-:Y:S04]  /*5f40*/  @P6 SHF.L.U32 R2, R165, 0x1f, RZ ;  /* 0x0000001fa5026819 */ /* 0x000fe800000006ff */
[----:B------:R-:W-:Y:S01]  /*5f50*/  @P2 SEL R0, R5, R0, !P3 ;  /* 0x0000000005002207 */ /* 0x000fe20005800000 */
[----:B------:R-:W1:Y:S03]  /*5f60*/  @P6 SYNCS.PHASECHK.TRANS64.TRYWAIT P1, [R3+URZ+0x30], R2 ;  /* 0x00003002030065a7 */ /* 0x000e6600080211ff */
[----:B------:R-:W-:Y:S04]  /*5f70*/  LOP3.LUT R0, R0, 0x1, RZ, 0xc0, !PT ;  /* 0x0000000100007812 */ /* 0x000fe800078ec0ff */
[----:B------:R-:W-:Y:S04]  /*5f80*/  ISETP.NE.U32.AND P5, PT, R0, 0x1, PT ;  /* 0x000000010000780c */ /* 0x000fe80003fa5070 */
[----:B------:R-:W-:Y:S01]  /*5f90*/  P2R R187, PR, RZ, 0x20 ;  /* 0x00000020ffbb7803 */ /* 0x000fe20000000000 */
[----:B------:R2:W4:Y:S01]  /*5fa0*/  SYNCS.PHASECHK.TRANS64.TRYWAIT P0, [R161+URZ+0x80], R4 ;  /* 0x00008004a10075a7 */ /* 0x00052200080011ff */
[----:B-1----:R-:W-:Y:S01]  /*5fb0*/  @P6 SEL R186, RZ, 0x1, !P1 ;  /* 0x00000001ffba6807 */ /* 0x002fe20004800000 */
[----:B--2---:R-:W-:Y:S06]  /*5fc0*/  @!P6 BRA `(.L_x_104) ;  /* 0x00000000009ce947 */ /* 0x004fec0003800000 */
[----:B------:R-:W-:Y:S01]  /*5fd0*/  @P5 IMAD R7, R166, 0x2000, R171 ;  /* 0x00002000a6075824 */ /* 0x000fe200078e02ab */
[----:B------:R-:W1:Y:S01]  /*5fe0*/  S2R R0, SR_CgaCtaId ;  /* 0x0000000000007919 */ /* 0x000e620000008800 */
[----:B------:R-:W-:Y:S01]  /*5ff0*/  ISETP.NE.AND P1, PT, R186, RZ, PT ;  /* 0x000000ffba00720c */ /* 0x000fe20003f25270 */
[----:B------:R-:W-:Y:S01]  /*6000*/  BSSY B0, `(.L_x_105) ;  /* 0x0000010000007945 */ /* 0x000fe20003800000 */
[--C-:B------:R-:W-:Y:S01]  /*6010*/  @P5 IMAD R8, R176, -0x10, R7.reuse ;  /* 0xfffffff0b0085824 */ /* 0x100fe200078e0207 */
[----:B------:R-:W-:Y:S01]  /*6020*/  CS2R R142, SRZ ;  /* 0x00000000008e7805 */ /* 0x000fe2000001ff00 */
[----:B------:R-:W-:Y:S01]  /*6030*/  @P5 IMAD R6, R170, -0x10, R7 ;  /* 0xfffffff0aa065824 */ /* 0x000fe200078e0207 */
[----:B------:R-:W-:Y:S01]  /*6040*/  CS2R R140, SRZ ;  /* 0x00000000008c7805 */ /* 0x000fe2000001ff00 */
[----:B------:R-:W-:Y:S01]  /*6050*/  @P5 IMAD R5, R169, 0x10, R8 ;  /* 0x00000010a9055824 */ /* 0x000fe200078e0208 */
[----:B------:R-:W-:Y:S02]  /*6060*/  CS2R R150, SRZ ;  /* 0x0000000000967805 */ /* 0x000fe4000001ff00 */
[----:B------:R-:W-:Y:S02]  /*6070*/  CS2R R148, SRZ ;  /* 0x0000000000947805 */ /* 0x000fe4000001ff00 */
[----:B------:R-:W-:Y:S02]  /*6080*/  CS2R R146, SRZ ;  /* 0x0000000000927805 */ /* 0x000fe4000001ff00 */
[----:B------:R-:W-:Y:S02]  /*6090*/  CS2R R144, SRZ ;  /* 0x0000000000907805 */ /* 0x000fe4000001ff00 */
[----:B------:R-:W-:Y:S02]  /*60a0*/  CS2R R154, SRZ ;  /* 0x00000000009a7805 */ /* 0x000fe4000001ff00 */
[----:B------:R-:W-:Y:S01]  /*60b0*/  CS2R R152, SRZ ;  /* 0x0000000000987805 */ /* 0x000fe2000001ff00 */
[----:B------:R-:W-:Y:S06]  /*60c0*/  @P1 BRA `(.L_x_106) ;  /* 0x00000000000c1947 */ /* 0x000fec0003800000 */
[----:B------:R-:W-:Y:S04]  /*60d0*/  SHF.L.U32 R2, R165, 0x1f, RZ ;  /* 0x0000001fa5027819 */ /* 0x000fe800000006ff */
[----:B------:R-:W2:Y:S02]  /*60e0*/  SYNCS.PHASECHK.TRANS64.TRYWAIT P1, [R3+URZ+0x30], R2 ;  /* 0x00003002030075a7 */ /* 0x000ea400080211ff */
[----:B--2---:R-:W-:Y:S05]  /*60f0*/  @!P1 BRA `(.L_x_107) ;  /* 0x0000003400589947 */ /* 0x004fea0003800000 */
.L_x_106:
[----:B------:R-:W-:Y:S05]  /*6100*/  BSYNC B0 ;  /* 0x0000000000007941 */ /* 0x000fea0003800000 */
.L_x_105:
[----:B------:R-:W-:Y:S01]  /*6110*/  ISETP.NE.AND P1, PT, R187, RZ, PT ;  /* 0x000000ffbb00720c */ /* 0x000fe20003f25270 */
[----:B--2---:R-:W-:Y:S02]  /*6120*/  VIADD R3, R3, 0x40 ;  /* 0x0000004003037836 */ /* 0x004fe40000000000 */
[----:B------:R-:W-:Y:S03]  /*6130*/  VIADD R166, R166, 0x1 ;  /* 0x00000001a6a67836 */ /* 0x000fe60000000000 */
[----:B-1----:R-:W-:Y:S07]  /*6140*/  PRMT R0, R0, 0x654, R3 ;  /* 0x0000065400007816 */ /* 0x002fee0000000003 */
[----:B------:R1:W2:Y:S04]  /*6150*/  @P1 LDS.128 R140, [R7] ;  /* 0x00000000078c1984 */ /* 0x0002a80000000c00 */
[----:B------:R1:W1:Y:S04]  /*6160*/  @P1 LDS.128 R148, [R6+0x20] ;  /* 0x0000200006941984 */ /* 0x0002680000000c00 */
[----:B------:R1:W1:Y:S04]  /*6170*/  @P1 LDS.128 R144, [R8+0x10] ;  /* 0x0000100008901984 */ /* 0x0002680000000c00 */
[----:B------:R1:W1:Y:S01]  /*6180*/  @P1 LDS.128 R152, [R5+0x10] ;  /* 0x0000100005981984 */ /* 0x0002620000000c00 */
[C---:B------:R-:W-:Y:S01]  /*6190*/  ISETP.NE.AND P1, PT, R166.reuse, 0x2, PT ;  /* 0x00000002a600780c */ /* 0x040fe20003f25270 */
[----:B------:R-:W-:Y:S01]  /*61a0*/  @!PT LDS RZ, [RZ] ;  /* 0x00000000fffff984 */ /* 0x000fe20000000800 */
[----:B------:R-:W-:Y:S01]  /*61b0*/  @!PT LDS RZ, [RZ] ;  /* 0x00000000fffff984 */ /* 0x000fe20000000800 */
[----:B------:R-:W-:Y:S01]  /*61c0*/  @!PT LDS RZ, [RZ] ;  /* 0x00000000fffff984 */ /* 0x000fe20000000800 */
[----:B------:R-:W-:Y:S01]  /*61d0*/  @!PT LDS RZ, [RZ] ;  /* 0x00000000fffff984 */ /* 0x000fe20000000800 */
[----:B------:R5:W-:Y:S06]  /*61e0*/  MEMBAR.ALL.CTA ;  /* 0x0000000000007992 */ /* 0x000bec0000008000 */
[----:B-----5:R-:W5:Y:S01]  /*61f0*/  FENCE.VIEW.ASYNC.S ;  /* 0x00000000000073c6 */ /* 0x020f620000000000 */
[----:B------:R-:W-:Y:S01]  /*6200*/  SEL R166, R166, RZ, P1 ;  /* 0x000000ffa6a67207 */ /* 0x000fe20000800000 */
[----:B-----5:R5:W-:Y:S02]  /*6210*/  SYNCS.ARRIVE.TRANS64.RED.A1T0 RZ, [R0+URZ], RZ ;  /* 0x000000ff00ff79a7 */ /* 0x020be400081004ff */
[----:B-----5:R-:W-:Y:S04]  /*6220*/  SEL R0, RZ, 0x1, P1 ;  /* 0x00000001ff007807 */ /* 0x020fe80000800000 */
[----:B--2---:R-:W-:Y:S02]  /*6230*/  LOP3.LUT R165, R165, R0, RZ, 0x3c, !PT ;  /* 0x00000000a5a57212 */ /* 0x004fe400078e3cff */
.L_x_104:
[----:B------:R-:W-:Y:S05]  /*6240*/  BSYNC B1 ;  /* 0x0000000000017941 */ /* 0x000fea0003800000 */
.L_x_103:
[----:B------:R-:W-:Y:S04]  /*6250*/  SHF.R.U32.HI R0, RZ, 0x15, R71 ;  /* 0x00000015ff007819 */ /* 0x000fe80000011647 */
[----:B------:R-:W-:Y:S01]  /*6260*/  LOP3.LUT P1, RZ, R0, 0x3, R159, 0x48, !PT ;  /* 0x0000000300ff7812 */ /* 0x000fe2000782489f */
[----:B------:R-:W-:Y:S01]  /*6270*/  @!UPT UIADD3 URZ, UPT, UPT, URZ, URZ, URZ ;  /* 0x000000fffffff290 */ /* 0x000fe2000fffe0ff */
[----:B----4-:R-:W-:Y:S11]  /*6280*/  @P0 BRA `(.L_x_108) ;  /* 0x0000000000080947 */ /* 0x010ff60003800000 */
[----:B------:R-:W2:Y:S02]  /*6290*/  SYNCS.PHASECHK.TRANS64.TRYWAIT P0, [R161+URZ+0x80], R4 ;  /* 0x00008004a10075a7 */ /* 0x000ea400080011ff */
[----:B--2---:R-:W-:Y:S05]  /*62a0*/  @!P0 BRA `(.L_x_109) ;  /* 0x0000003400008947 */ /* 0x004fea0003800000 */
.L_x_108:
[----:B------:R-:W-:Y:S04]  /*62b0*/  BSSY.RECONVERGENT B6, `(.L_x_110) ;  /* 0x0000012000067945 */ /* 0x000fe80003800200 */
[----:B------:R-:W-:Y:S05]  /*62c0*/  @!P1 BRA `(.L_x_111) ;  /* 0x0000000000409947 */ /* 0x000fea0003800000 */
[----:B------:R-:W4:Y:S01]  /*62d0*/  LDCU.64 UR8, c[0x4][0x70] ;  /* 0x01000e00ff0877ac */ /* 0x000f220008000a00 */
[----:B------:R-:W-:Y:S01]  /*62e0*/  MOV R3, 0x0 ;  /* 0x0000000000037802 */ /* 0x000fe20000000f00 */
[----:B------:R-:W-:Y:S02]  /*62f0*/  HFMA2 R12, -RZ, RZ, 0, 5.9604644775390625e-08 ;  /* 0x00000001ff0c7431 */ /* 0x000fe400000001ff */
[----:B-1----:R-:W-:Y:S02]  /*6300*/  IMAD.MOV.U32 R8, RZ, RZ, 0x192 ;  /* 0x00000192ff087424 */ /* 0x002fe400078e00ff */
[----:B------:R-:W-:Y:S01]  /*6310*/  IMAD.MOV.U32 R13, RZ, RZ, RZ ;  /* 0x000000ffff0d7224 */ /* 0x000fe200078e00ff */
[----:B------:R-:W1:Y:S01]  /*6320*/  LDCU.64 UR6, c[0x4][0x78] ;  /* 0x01000f00ff0677ac */ /* 0x000e620008000a00 */
[----:B------:R-:W3:Y:S01]  /*6330*/  LDC.64 R2, c[0x4][R3] ;  /* 0x0100000003027b82 */ /* 0x000ee20000000a00 */
[----:B------:R-:W5:Y:S01]  /*6340*/  LDCU.64 UR4, c[0x4][0x10] ;  /* 0x01000200ff0477ac */ /* 0x000f620008000a00 */
[----:B----4-:R-:W-:Y:S01]  /*6350*/  MOV R5, UR9 ;  /* 0x0000000900057c02 */ /* 0x010fe20008000f00 */
[----:B--2---:R-:W-:Y:S01]  /*6360*/  IMAD.U32 R4, RZ, RZ, UR8 ;  /* 0x00000008ff047e24 */ /* 0x004fe2000f8e00ff */
[----:B-1----:R-:W-:Y:S01]  /*6370*/  MOV R7, UR7 ;  /* 0x0000000700077c02 */ /* 0x002fe20008000f00 */
[----:B------:R-:W-:Y:S01]  /*6380*/  IMAD.U32 R6, RZ, RZ, UR6 ;  /* 0x00000006ff067e24 */ /* 0x000fe2000f8e00ff */
[----:B-----5:R-:W-:Y:S01]  /*6390*/  MOV R11, UR5 ;  /* 0x00000005000b7c02 */ /* 0x020fe20008000f00 */
[----:B------:R-:W-:Y:S02]  /*63a0*/  IMAD.U32 R10, RZ, RZ, UR4 ;  /* 0x00000004ff0a7e24 */ /* 0x000fe4000f8e00ff */
[----:B------:R-:W-:Y:S07]  /*63b0*/  LEPC R20, `(.L_x_111) ;  /* 0x000000001014794e */ /* 0x000fee0000000000 */
[----:B---3--:R-:W-:Y:S05]  /*63c0*/  CALL.ABS.NOINC R2 ;  /* 0x0000000002007343 */ /* 0x008fea0003c00000 */
.L_x_111:
[----:B------:R-:W-:Y:S05]  /*63d0*/  BSYNC.RECONVERGENT B6 ;  /* 0x0000000000067941 */ /* 0x000fea0003800200 */
.L_x_110:
[-C--:B------:R-:W-:Y:S01]  /*63e0*/  F2FP.F16.E5M2.UNPACK_B R74, R140.reuse ;  /* 0x0000008cff4a723e */ /* 0x080fe200020004ff */
[----:B------:R-:W-:Y:S05]  /*63f0*/  WARPSYNC.ALL ;  /* 0x0000000000007948 */ /* 0x000fea0003800000 */
[----:B------:R-:W-:Y:S01]  /*6400*/  R2UR UR4, R71 ;  /* 0x00000000470472ca */ /* 0x000fe200000e0000 */
[--C-:B------:R-:W-:Y:S01]  /*6410*/  HADD2.F32 R72, -RZ, R74.reuse.H0_H0 ;  /* 0x2000004aff487230 */ /* 0x100fe20000004100 */
[----:B------:R-:W-:Y:S01]  /*6420*/  F2FP.F16.E5M2.UNPACK_B R76, R140.H1 ;  /* 0x0000008cff4c723e */ /* 0x000fe200030004ff */
[----:B------:R-:W-:Y:S01]  /*6430*/  HADD2.F32 R75, -RZ, R74.H1_H1 ;  /* 0x3000004aff4b7230 */ /* 0x000fe20000004100 */
[-C--:B------:R-:W-:Y:S01]  /*6440*/  F2FP.F16.E5M2.UNPACK_B R78, R141.reuse ;  /* 0x0000008dff4e723e */ /* 0x080fe200020004ff */
[----:B------:R-:W-:Y:S01]  /*6450*/  BSSY.RECONVERGENT B0, `(.L_x_112) ;  /* 0x000011d000007945 */ /* 0x000fe20003800200 */
[----:B------:R-:W-:Y:S01]  /*6460*/  F2FP.F16.E5M2.UNPACK_B R80, R141.H1 ;  /* 0x0000008dff50723e */ /* 0x000fe200030004ff */
[----:B------:R-:W-:Y:S01]  /*6470*/  HADD2.F32 R74, -RZ, R76.H0_H0 ;  /* 0x2000004cff4a7230 */ /* 0x000fe20000004100 */
[-C--:B------:R-:W-:Y:S01]  /*6480*/  F2FP.F16.E5M2.UNPACK_B R82, R142.reuse ;  /* 0x0000008eff52723e */ /* 0x080fe200020004ff */
[--C-:B------:R-:W-:Y:S01]  /*6490*/  HADD2.F32 R77, -RZ, R78.reuse.H0_H0 ;  /* 0x2000004eff4d7230 */ /* 0x100fe20000004100 */
[----:B------:R-:W-:Y:S01]  /*64a0*/  F2FP.F16.E5M2.UNPACK_B R84, R142.H1 ;  /* 0x0000008eff54723e */ /* 0x000fe200030004ff */
[----:B------:R-:W-:Y:S01]  /*64b0*/  HADD2.F32 R78, -RZ, R78.H1_H1 ;  /* 0x3000004eff4e7230 */ /* 0x000fe20000004100 */
[-C--:B------:R-:W-:Y:S01]  /*64c0*/  F2FP.F16.E5M2.UNPACK_B R86, R143.reuse ;  /* 0x0000008fff56723e */ /* 0x080fe200020004ff */
[----:B-12---:R-:W3:Y:S01]  /*64d0*/  LDTM.x64 R4, tmem[UR4] ;  /* 0x00000004000479ee */ /* 0x006ee20008340000 */
[----:B------:R-:W-:Y:S01]  /*64e0*/  F2FP.F16.E5M2.UNPACK_B R88, R143.H1 ;  /* 0x0000008fff58723e */ /* 0x000fe200030004ff */
[----:B------:R-:W-:Y:S01]  /*64f0*/  HADD2.F32 R76, -RZ, R76.H1_H1 ;  /* 0x3000004cff4c7230 */ /* 0x000fe20000004100 */
[-C--:B------:R-:W-:Y:S01]  /*6500*/  F2FP.F16.E5M2.UNPACK_B R90, R144.reuse ;  /* 0x00000090ff5a723e */ /* 0x080fe200020004ff */
[----:B------:R-:W-:Y:S01]  /*6510*/  HADD2.F32 R79, -RZ, R80.H0_H0 ;  /* 0x20000050ff4f7230 */ /* 0x000fe20000004100 */
[----:B------:R-:W-:Y:S01]  /*6520*/  F2FP.F16.E5M2.UNPACK_B R92, R144.H1 ;  /* 0x00000090ff5c723e */ /* 0x000fe200030004ff */
[--C-:B------:R-:W-:Y:S01]  /*6530*/  HADD2.F32 R81, -RZ, R82.reuse.H0_H0 ;  /* 0x20000052ff517230 */ /* 0x100fe20000004100 */
[----:B------:R-:W-:Y:S01]  /*6540*/  ISETP.NE.AND P6, PT, R172, RZ, PT ;  /* 0x000000ffac00720c */ /* 0x000fe20003fc5270 */
[----:B------:R-:W-:Y:S01]  /*6550*/  HADD2.F32 R82, -RZ, R82.H1_H1 ;  /* 0x30000052ff527230 */ /* 0x000fe20000004100 */
[----:B------:R-:W-:Y:S01]  /*6560*/  SHF.L.U32 R196, R164, 0x4, RZ ;  /* 0x00000004a4c47819 */ /* 0x000fe200000006ff */
[--C-:B------:R-:W-:Y:S01]  /*6570*/  HADD2.F32 R85, -RZ, R86.reuse.H0_H0 ;  /* 0x20000056ff557230 */ /* 0x100fe20000004100 */
[----:B------:R-:W-:Y:S01]  /*6580*/  SHF.L.U32 R200, R163, 0x4, RZ ;  /* 0x00000004a3c87819 */ /* 0x000fe200000006ff */
[----:B------:R-:W-:Y:S01]  /*6590*/  HADD2.F32 R86, -RZ, R86.H1_H1 ;  /* 0x30000056ff567230 */ /* 0x000fe20000004100 */
[C---:B------:R-:W-:Y:S01]  /*65a0*/  IADD3 R179, PT, PT, R171.reuse, R196, RZ ;  /* 0x000000c4abb37210 */ /* 0x040fe20007ffe0ff */
[--C-:B------:R-:W-:Y:S01]  /*65b0*/  HADD2.F32 R89, -RZ, R90.reuse.H0_H0 ;  /* 0x2000005aff597230 */ /* 0x100fe20000004100 */
[----:B------:R-:W-:Y:S01]  /*65c0*/  IADD3 R185, PT, PT, R171, R200, RZ ;  /* 0x000000c8abb97210 */ /* 0x000fe20007ffe0ff */
[----:B------:R-:W-:Y:S01]  /*65d0*/  HADD2.F32 R90, -RZ, R90.H1_H1 ;  /* 0x3000005aff5a7230 */ /* 0x000fe20000004100 */
[----:B------:R-:W-:Y:S01]  /*65e0*/  SHF.L.U32 R198, R169, 0x4, RZ ;  /* 0x00000004a9c67819 */ /* 0x000fe200000006ff */
[----:B------:R-:W-:Y:S01]  /*65f0*/  HADD2.F32 R80, -RZ, R80.H1_H1 ;  /* 0x30000050ff507230 */ /* 0x000fe20000004100 */
[----:B------:R-:W-:Y:S01]  /*6600*/  F2FP.F16.E5M2.UNPACK_B R94, R145 ;  /* 0x00000091ff5e723e */ /* 0x000fe200020004ff */
[--C-:B------:R-:W-:Y:S01]  /*6610*/  HADD2.F32 R83, -RZ, R84.reuse.H0_H0 ;  /* 0x20000054ff537230 */ /* 0x100fe20000004100 */
[----:B------:R-:W-:Y:S01]  /*6620*/  IADD3 R184, PT, PT, R198, R179, RZ ;  /* 0x000000b3c6b87210 */ /* 0x000fe20007ffe0ff */
[----:B------:R-:W-:Y:S01]  /*6630*/  HADD2.F32 R84, -RZ, R84.H1_H1 ;  /* 0x30000054ff547230 */ /* 0x000fe20000004100 */
[----:B------:R-:W-:Y:S01]  /*6640*/  F2FP.F16.E5M2.UNPACK_B R98, R146 ;  /* 0x00000092ff62723e */ /* 0x000fe200020004ff */
[C---:B---3--:R-:W-:Y:S01]  /*6650*/  FMUL R0, R70.reuse, R4 ;  /* 0x0000000446007220 */ /* 0x048fe20000400000 */
[C---:B------:R-:W-:Y:S01]  /*6660*/  FMUL R2, R70.reuse, R5 ;  /* 0x0000000546027220 */ /* 0x040fe20000400000 */
[C---:B------:R-:W-:Y:S01]  /*6670*/  FMUL R4, R70.reuse, R8 ;  /* 0x0000000846047220 */ /* 0x040fe20000400000 */
[C---:B------:R-:W-:Y:S01]  /*6680*/  FMUL R5, R70.reuse, R9 ;  /* 0x0000000946057220 */ /* 0x040fe20000400000 */
[C---:B------:R-:W-:Y:S01]  /*6690*/  FFMA R0, R73.reuse, R72, R0 ;  /* 0x0000004849007223 */ /* 0x040fe20000000000 */
[C---:B------:R-:W-:Y:S01]  /*66a0*/  FFMA R2, R73.reuse, R75, R2 ;  /* 0x0000004b49027223 */ /* 0x040fe20000000002 */
[C---:B------:R-:W-:Y:S01]  /*66b0*/  FMUL R8, R70.reuse, R12 ;  /* 0x0000000c46087220 */ /* 0x040fe20000400000 */
[C---:B------:R-:W-:Y:S01]  /*66c0*/  FMUL R9, R70.reuse, R13 ;  /* 0x0000000d46097220 */ /* 0x040fe20000400000 */
[C---:B------:R-:W-:Y:S01]  /*66d0*/  FMUL R12, R70.reuse, R16 ;  /* 0x00000010460c7220 */ /* 0x040fe20000400000 */
[C---:B------:R-:W-:Y:S01]  /*66e0*/  FMUL R13, R70.reuse, R17 ;  /* 0x00000011460d7220 */ /* 0x040fe20000400000 */
[C---:B------:R-:W-:Y:S01]  /*66f0*/  FMUL R16, R70.reuse, R20 ;  /* 0x0000001446107220 */ /* 0x040fe20000400000 */
[C---:B------:R-:W-:Y:S01]  /*6700*/  FMUL R17, R70.reuse, R21 ;  /* 0x0000001546117220 */ /* 0x040fe20000400000 */
[--C-:B------:R-:W-:Y:S02]  /*6710*/  HADD2.F32 R93, -RZ, R94.reuse.H0_H0 ;  /* 0x2000005eff5d7230 */ /* 0x100fe40000004100 */
[C---:B------:R-:W-:Y:S01]  /*6720*/  FMUL R20, R70.reuse, R24 ;  /* 0x0000001846147220 */ /* 0x040fe20000400000 */
[----:B------:R-:W-:Y:S02]  /*6730*/  HADD2.F32 R94, -RZ, R94.H1_H1 ;  /* 0x3000005eff5e7230 */ /* 0x000fe40000004100 */
[C---:B------:R-:W-:Y:S01]  /*6740*/  FMUL R21, R70.reuse, R25 ;  /* 0x0000001946157220 */ /* 0x040fe20000400000 */
[--C-:B------:R-:W-:Y:S02]  /*6750*/  HADD2.F32 R97, -RZ, R98.reuse.H0_H0 ;  /* 0x20000062ff617230 */ /* 0x100fe40000004100 */
[C---:B------:R-:W-:Y:S01]  /*6760*/  FMUL R24, R70.reuse, R28 ;  /* 0x0000001c46187220 */ /* 0x040fe20000400000 */
[----:B------:R-:W-:Y:S02]  /*6770*/  HADD2.F32 R98, -RZ, R98.H1_H1 ;  /* 0x30000062ff627230 */ /* 0x000fe40000004100 */
[C---:B------:R-:W-:Y:S01]  /*6780*/  FMUL R25, R70.reuse, R29 ;  /* 0x0000001d46197220 */ /* 0x040fe20000400000 */
[C---:B------:R-:W-:Y:S01]  /*6790*/  FMUL R28, R70.reuse, R32 ;  /* 0x00000020461c7220 */ /* 0x040fe20000400000 */
[C---:B------:R-:W-:Y:S01]  /*67a0*/  FMUL R29, R70.reuse, R33 ;  /* 0x00000021461d7220 */ /* 0x040fe20000400000 */
[C---:B------:R-:W-:Y:S01]  /*67b0*/  FMUL R32, R70.reuse, R36 ;  /* 0x0000002446207220 */ /* 0x040fe20000400000 */
[----:B------:R-:W-:Y:S01]  /*67c0*/  F2FP.F16.E5M2.UNPACK_B R96, R145.H1 ;  /* 0x00000091ff60723e */ /* 0x000fe200030004ff */
[C---:B------:R-:W-:Y:S01]  /*67d0*/  FMUL R33, R70.reuse, R37 ;  /* 0x0000002546217220 */ /* 0x040fe20000400000 */
[C---:B------:R-:W-:Y:S01]  /*67e0*/  FMUL R36, R70.reuse, R40 ;  /* 0x0000002846247220 */ /* 0x040fe20000400000 */
[----:B------:R-:W-:Y:S01]  /*67f0*/  F2FP.F16.E5M2.UNPACK_B R100, R146.H1 ;  /* 0x00000092ff64723e */ /* 0x000fe200030004ff */
[C---:B------:R-:W-:Y:S01]  /*6800*/  FMUL R37, R70.reuse, R41 ;  /* 0x0000002946257220 */ /* 0x040fe20000400000 */
[C---:B------:R-:W-:Y:S01]  /*6810*/  FMUL R40, R70.reuse, R44 ;  /* 0x0000002c46287220 */ /* 0x040fe20000400000 */
[----:B------:R-:W-:Y:S01]  /*6820*/  F2FP.F16.E5M2.UNPACK_B R102, R147 ;  /* 0x00000093ff66723e */ /* 0x000fe200020004ff */
[C---:B------:R-:W-:Y:S01]  /*6830*/  FMUL R41, R70.reuse, R45 ;  /* 0x0000002d46297220 */ /* 0x040fe20000400000 */
[C---:B------:R-:W-:Y:S01]  /*6840*/  FMUL R44, R70.reuse, R48 ;  /* 0x00000030462c7220 */ /* 0x040fe20000400000 */
[----:B------:R-:W-:Y:S01]  /*6850*/  F2FP.F16.E5M2.UNPACK_B R104, R147.H1 ;  /* 0x00000093ff68723e */ /* 0x000fe200030004ff */
[C---:B------:R-:W-:Y:S01]  /*6860*/  FMUL R45, R70.reuse, R49 ;  /* 0x00000031462d7220 */ /* 0x040fe20000400000 */
[--C-:B------:R-:W-:Y:S02]  /*6870*/  HADD2.F32 R101, -RZ, R102.reuse.H0_H0 ;  /* 0x20000066ff657230 */ /* 0x100fe40000004100 */
[C---:B------:R-:W-:Y:S01]  /*6880*/  FMUL R48, R70.reuse, R52 ;  /* 0x0000003446307220 */ /* 0x040fe20000400000 */
[----:B------:R-:W-:Y:S01]  /*6890*/  F2FP.F16.E5M2.UNPACK_B R106, R148 ;  /* 0x00000094ff6a723e */ /* 0x000fe200020004ff */
[----:B------:R-:W-:Y:S02]  /*68a0*/  HADD2.F32 R102, -RZ, R102.H1_H1 ;  /* 0x30000066ff667230 */ /* 0x000fe40000004100 */
[C---:B------:R-:W-:Y:S01]  /*68b0*/  FMUL R49, R70.reuse, R53 ;  /* 0x0000003546317220 */ /* 0x040fe20000400000 */
[C---:B------:R-:W-:Y:S01]  /*68c0*/  FMUL R52, R70.reuse, R56 ;  /* 0x0000003846347220 */ /* 0x040fe20000400000 */
[----:B------:R-:W-:Y:S01]  /*68d0*/  F2FP.F16.E5M2.UNPACK_B R108, R148.H1 ;  /* 0x00000094ff6c723e */ /* 0x000fe200030004ff */
[--C-:B------:R-:W-:Y:S02]  /*68e0*/  HADD2.F32 R105, -RZ, R106.reuse.H0_H0 ;  /* 0x2000006aff697230 */ /* 0x100fe40000004100 */
[C---:B------:R-:W-:Y:S01]  /*68f0*/  FMUL R53, R70.reuse, R57 ;  /* 0x0000003946357220 */ /* 0x040fe20000400000 */
[----:B------:R-:W-:Y:S02]  /*6900*/  HADD2.F32 R106, -RZ, R106.H1_H1 ;  /* 0x3000006aff6a7230 */ /* 0x000fe40000004100 */
        /* <DEDUP_REMOVED lines=11> */
[C---:B------:R-:W-:Y:S01]  /*69c0*/  FFMA R3, R73.reuse, R74, R3 ;  /* 0x0000004a49037223 */ /* 0x040fe20000000003 */
[----:B------:R-:W-:Y:S01]  /*69d0*/  F2FP.F16.E5M2.UNPACK_B R116, R150.H1 ;  /* 0x00000096ff74723e */ /* 0x000fe200030004ff */
[--C-:B------:R-:W-:Y:S02]  /*69e0*/  HADD2.F32 R113, -RZ, R114.reuse.H0_H0 ;  /* 0x20000072ff717230 */ /* 0x100fe40000004100 */
[C---:B------:R-:W-:Y:S01]  /*69f0*/  FFMA R7, R73.reuse, R76, R7 ;  /* 0x0000004c49077223 */ /* 0x040fe20000000007 */
[C---:B------:R-:W-:Y:S01]  /*6a00*/  FFMA R4, R73.reuse, R77, R4 ;  /* 0x0000004d49047223 */ /* 0x040fe20000000004 */
[----:B------:R-:W-:Y:S01]  /*6a10*/  F2FP.F16.E5M2.UNPACK_B R118, R151 ;  /* 0x00000097ff76723e */ /* 0x000fe200020004ff */
[----:B------:R-:W-:Y:S01]  /*6a20*/  FFMA R5, R73, R78, R5 ;  /* 0x0000004e49057223 */ /* 0x000fe20000000005 */
[----:B------:R-:W-:Y:S01]  /*6a30*/  HADD2.F32 R114, -RZ, R114.H1_H1 ;  /* 0x30000072ff727230 */ /* 0x000fe20000004100 */
[----:B------:R-:W-:Y:S01]  /*6a40*/  F2FP.SATFINITE.E5M2.F32.PACK_AB_MERGE_C R173, R7, R3, RZ ;  /* 0x0000000307ad723e */ /* 0x000fe200048060ff */
[C---:B------:R-:W-:Y:S01]  /*6a50*/  FMUL R6, R70.reuse, R10 ;  /* 0x0000000a46067220 */ /* 0x040fe20000400000 */
[--C-:B------:R-:W-:Y:S02]  /*6a60*/  HADD2.F32 R117, -RZ, R118.reuse.H0_H0 ;  /* 0x20000076ff757230 */ /* 0x100fe40000004100 */
[----:B------:R-:W-:Y:S01]  /*6a70*/  FMUL R11, R70, R11 ;  /* 0x0000000b460b7220 */ /* 0x000fe20000400000 */
[----:B------:R-:W-:Y:S01]  /*6a80*/  F2FP.SATFINITE.E5M2.F32.PACK_AB_MERGE_C R172, R2, R0, R173 ;  /* 0x0000000002ac723e */ /* 0x000fe200048060ad */
[C---:B------:R-:W-:Y:S01]  /*6a90*/  FFMA R6, R73.reuse, R79, R6 ;  /* 0x0000004f49067223 */ /* 0x040fe20000000006 */
[----:B------:R-:W-:Y:S02]  /*6aa0*/  HADD2.F32 R118, -RZ, R118.H1_H1 ;  /* 0x30000076ff767230 */ /* 0x000fe40000004100 */
[C---:B------:R-:W-:Y:S01]  /*6ab0*/  FFMA R11, R73.reuse, R80, R11 ;  /* 0x00000050490b7223 */ /* 0x040fe2000000000b */
[C---:B------:R-:W-:Y:S01]  /*6ac0*/  FFMA R8, R73.reuse, R81, R8 ;  /* 0x0000005149087223 */ /* 0x040fe20000000008 */
[----:B------:R-:W-:Y:S01]  /*6ad0*/  F2FP.F16.E5M2.UNPACK_B R120, R151.H1 ;  /* 0x00000097ff78723e */ /* 0x000fe200030004ff */
[----:B------:R-:W-:Y:S01]  /*6ae0*/  FFMA R9, R73, R82, R9 ;  /* 0x0000005249097223 */ /* 0x000fe20000000009 */
[C---:B------:R-:W-:Y:S01]  /*6af0*/  FMUL R10, R70.reuse, R14 ;  /* 0x0000000e460a7220 */ /* 0x040fe20000400000 */
[----:B------:R-:W-:Y:S01]  /*6b00*/  F2FP.F16.E5M2.UNPACK_B R122, R152 ;  /* 0x00000098ff7a723e */ /* 0x000fe200020004ff */
[C---:B------:R-:W-:Y:S01]  /*6b10*/  FMUL R15, R70.reuse, R15 ;  /* 0x0000000f460f7220 */ /* 0x040fe20000400000 */
[----:B------:R-:W-:Y:S01]  /*6b20*/  HADD2.F32 R87, -RZ, R88.H0_H0 ;  /* 0x20000058ff577230 */ /* 0x000fe20000004100 */
[----:B------:R-:W-:Y:S01]  /*6b30*/  F2FP.SATFINITE.E5M2.F32.PACK_AB_MERGE_C R174, R11, R6, RZ ;  /* 0x000000060bae723e */ /* 0x000fe200048060ff */
[C---:B------:R-:W-:Y:S01]  /*6b40*/  FFMA R10, R73.reuse, R83, R10 ;  /* 0x00000053490a7223 */ /* 0x040fe2000000000a */
[C---:B------:R-:W-:Y:S01]  /*6b50*/  FFMA R15, R73.reuse, R84, R15 ;  /* 0x00000054490f7223 */ /* 0x040fe2000000000f */
[C---:B------:R-:W-:Y:S01]  /*6b60*/  FFMA R12, R73.reuse, R85, R12 ;  /* 0x00000055490c7223 */ /* 0x040fe2000000000c */
[----:B------:R-:W-:Y:S01]  /*6b70*/  F2FP.F16.E5M2.UNPACK_B R124, R152.H1 ;  /* 0x00000098ff7c723e */ /* 0x000fe200030004ff */
[----:B------:R-:W-:Y:S01]  /*6b80*/  FFMA R13, R73, R86, R13 ;  /* 0x00000056490d7223 */ /* 0x000fe2000000000d */
[----:B------:R-:W-:Y:S01]  /*6b90*/  F2FP.SATFINITE.E5M2.F32.PACK_AB_MERGE_C R173, R5, R4, R174 ;  /* 0x0000000405ad723e */ /* 0x000fe200048060ae */
[--C-:B------:R-:W-:Y:S01]  /*6ba0*/  HADD2.F32 R121, -RZ, R122.reuse.H0_H0 ;  /* 0x2000007aff797230 */ /* 0x100fe20000004100 */
[----:B------:R-:W-:Y:S01]  /*6bb0*/  F2FP.SATFINITE.E5M2.F32.PACK_AB_MERGE_C R174, R15, R10, RZ ;  /* 0x0000000a0fae723e */ /* 0x000fe200048060ff */
[----:B------:R-:W-:Y:S02]  /*6bc0*/  HADD2.F32 R122, -RZ, R122.H1_H1 ;  /* 0x3000007aff7a7230 */ /* 0x000fe40000004100 */
[C---:B------:R-:W-:Y:S01]  /*6bd0*/  FMUL R14, R70.reuse, R18 ;  /* 0x00000012460e7220 */ /* 0x040fe20000400000 */
[----:B------:R-:W-:Y:S01]  /*6be0*/  HADD2.F32 R88, -RZ, R88.H1_H1 ;  /* 0x30000058ff587230 */ /* 0x000fe20000004100 */
[----:B------:R-:W-:Y:S01]  /*6bf0*/  F2FP.SATFINITE.E5M2.F32.PACK_AB_MERGE_C R174, R9, R8, R174 ;  /* 0x0000000809ae723e */ /* 0x000fe200048060ae */
[C---:B------:R-:W-:Y:S01]  /*6c00*/  FMUL R19, R70.reuse, R19 ;  /* 0x0000001346137220 */ /* 0x040fe20000400000 */
[--C-:B------:R-:W-:Y:S02]  /*6c10*/  HADD2.F32 R91, -RZ, R92.reuse.H0_H0 ;  /* 0x2000005cff5b7230 */ /* 0x100fe40000004100 */
[C---:B------:R-:W-:Y:S01]  /*6c20*/  FFMA R14, R73.reuse, R87, R14 ;  /* 0x00000057490e7223 */ /* 0x040fe2000000000e */
[----:B------:R-:W-:Y:S02]  /*6c30*/  HADD2.F32 R92, -RZ, R92.H1_H1 ;  /* 0x3000005cff5c7230 */ /* 0x000fe40000004100 */
[C---:B------:R-:W-:Y:S01]  /*6c40*/  FFMA R19, R73.reuse, R88, R19 ;  /* 0x0000005849137223 */ /* 0x040fe20000000013 */
[C---:B------:R-:W-:Y:S01]  /*6c50*/  FFMA R16, R73.reuse, R89, R16 ;  /* 0x0000005949107223 */ /* 0x040fe20000000010 */
        /* <DEDUP_REMOVED lines=17> */
[----:B------:R1:W-:Y:S01]  /*6d70*/  STS.128 [R137+UR44+0x4200], R172 ;  /* 0x004200ac89007988 */ /* 0x0003e20008000c2c */
[----:B------:R-:W-:Y:S01]  /*6d80*/  F2FP.SATFINITE.E5M2.F32.PACK_AB_MERGE_C R180, R17, R16, R180 ;  /* 0x0000001011b4723e */ /* 0x000fe200048060b4 */
[C---:B------:R-:W-:Y:S01]  /*6d90*/  FFMA R22, R73.reuse, R95, R22 ;  /* 0x0000005f49167223 */ /* 0x040fe20000000016 */
[C---:B------:R-:W-:Y:S01]  /*6da0*/  FMUL R27, R70.reuse, R27 ;  /* 0x0000001b461b7220 */ /* 0x040fe20000400000 */
[--C-:B------:R-:W-:Y:S02]  /*6db0*/  HADD2.F32 R99, -RZ, R100.reuse.H0_H0 ;  /* 0x20000064ff637230 */ /* 0x100fe40000004100 */
[C---:B------:R-:W-:Y:S01]  /*6dc0*/  FMUL R26, R70.reuse, R30 ;  /* 0x0000001e461a7220 */ /* 0x040fe20000400000 */
[----:B------:R-:W-:Y:S02]  /*6dd0*/  HADD2.F32 R100, -RZ, R100.H1_H1 ;  /* 0x30000064ff647230 */ /* 0x000fe40000004100 */
[C---:B------:R-:W-:Y:S01]  /*6de0*/  FFMA R27, R73.reuse, R96, R27 ;  /* 0x00000060491b7223 */ /* 0x040fe2000000001b */
[C---:B------:R-:W-:Y:S01]  /*6df0*/  FFMA R24, R73.reuse, R97, R24 ;  /* 0x0000006149187223 */ /* 0x040fe20000000018 */
[C---:B------:R-:W-:Y:S01]  /*6e00*/  FFMA R25, R73.reuse, R98, R25 ;  /* 0x0000006249197223 */ /* 0x040fe20000000019 */
[----:B------:R-:W-:Y:S01]  /*6e10*/  F2FP.F16.E5M2.UNPACK_B R130, R154 ;  /* 0x0000009aff82723e */ /* 0x000fe200020004ff */
[----:B------:R-:W-:Y:S01]  /*6e20*/  FFMA R26, R73, R99, R26 ;  /* 0x00000063491a7223 */ /* 0x000fe2000000001a */
[----:B------:R-:W-:Y:S01]  /*6e30*/  F2FP.SATFINITE.E5M2.F32.PACK_AB_MERGE_C R181, R27, R22, RZ ;  /* 0x000000161bb5723e */ /* 0x000fe200048060ff */
[C---:B------:R-:W-:Y:S01]  /*6e40*/  FMUL R31, R70.reuse, R31 ;  /* 0x0000001f461f7220 */ /* 0x040fe20000400000 */
[--C-:B------:R-:W-:Y:S02]  /*6e50*/  HADD2.F32 R103, -RZ, R104.reuse.H0_H0 ;  /* 0x20000068ff677230 */ /* 0x100fe40000004100 */
[C---:B------:R-:W-:Y:S01]  /*6e60*/  FMUL R30, R70.reuse, R34 ;  /* 0x00000022461e7220 */ /* 0x040fe20000400000 */
[----:B------:R-:W-:Y:S01]  /*6e70*/  HADD2.F32 R104, -RZ, R104.H1_H1 ;  /* 0x30000068ff687230 */ /* 0x000fe20000004100 */
[----:B------:R-:W-:Y:S01]  /*6e80*/  F2FP.SATFINITE.E5M2.F32.PACK_AB_MERGE_C R181, R21, R20, R181 ;  /* 0x0000001415b5723e */ /* 0x000fe200048060b5 */
[C---:B------:R-:W-:Y:S01]  /*6e90*/  FFMA R31, R73.reuse, R100, R31 ;  /* 0x00000064491f7223 */ /* 0x040fe2000000001f */
[C---:B------:R-:W-:Y:S01]  /*6ea0*/  FFMA R28, R73.reuse, R101, R28 ;  /* 0x00000065491c7223 */ /* 0x040fe2000000001c */
[C---:B------:R-:W-:Y:S01]  /*6eb0*/  FFMA R29, R73.reuse, R102, R29 ;  /* 0x00000066491d7223 */ /* 0x040fe2000000001d */
[----:B------:R-:W-:Y:S01]  /*6ec0*/  F2FP.F16.E5M2.UNPACK_B R132, R154.H1 ;  /* 0x0000009aff84723e */ /* 0x000fe200030004ff */
[----:B------:R-:W-:Y:S01]  /*6ed0*/  FFMA R30, R73, R103, R30 ;  /* 0x00000067491e7223 */ /* 0x000fe2000000001e */
[----:B------:R-:W-:Y:S01]  /*6ee0*/  F2FP.SATFINITE.E5M2.F32.PACK_AB_MERGE_C R182, R31, R26, RZ ;  /* 0x0000001a1fb6723e */ /* 0x000fe200048060ff */
[----:B------:R-:W-:Y:S02]  /*6ef0*/  HADD2.F32 R129, -RZ, R130.H0_H0 ;  /* 0x20000082ff817230 */ /* 0x000fe40000004100 */
[C---:B------:R-:W-:Y:S01]  /*6f00*/  FMUL R35, R70.reuse, R35 ;  /* 0x0000002346237220 */ /* 0x040fe20000400000 */
[----:B------:R-:W-:Y:S01]  /*6f10*/  HADD2.F32 R107, -RZ, R108.H0_H0 ;  /* 0x2000006cff6b7230 */ /* 0x000fe20000004100 */
[----:B------:R-:W-:Y:S01]  /*6f20*/  F2FP.SATFINITE.E5M2.F32.PACK_AB_MERGE_C R182, R25, R24, R182 ;  /* 0x0000001819b6723e */ /* 0x000fe200048060b6 */
[----:B------:R-:W-:Y:S02]  /*6f30*/  HADD2.F32 R130, -RZ, R130.H1_H1 ;  /* 0x30000082ff827230 */ /* 0x000fe40000004100 */
[C---:B------:R-:W-:Y:S01]  /*6f40*/  FFMA R35, R73.reuse, R104, R35 ;  /* 0x0000006849237223 */ /* 0x040fe20000000023 */
[C---:B------:R-:W-:Y:S01]  /*6f50*/  FFMA R32, R73.reuse, R105, R32 ;  /* 0x0000006949207223 */ /* 0x040fe20000000020 */
[----:B------:R-:W-:Y:S01]  /*6f60*/  FFMA R33, R73, R106, R33 ;  /* 0x0000006a49217223 */ /* 0x000fe20000000021 */
[----:B------:R-:W-:Y:S02]  /*6f70*/  HADD2.F32 R108, -RZ, R108.H1_H1 ;  /* 0x3000006cff6c7230 */ /* 0x000fe40000004100 */
        /* <DEDUP_REMOVED lines=16> */
[----:B------:R1:W-:Y:S01]  /*7080*/  STS.128 [R179+0x4010], R180 ;  /* 0x004010b4b3007388 */ /* 0x0003e20000000c00 */
[----:B------:R-:W-:Y:S01]  /*7090*/  F2FP.SATFINITE.E5M2.F32.PACK_AB_MERGE_C R188, R33, R32, R188 ;  /* 0x0000002021bc723e */ /* 0x000fe200048060bc */
[C---:B------:R-:W-:Y:S01]  /*70a0*/  FFMA R38, R73.reuse, R111, R38 ;  /* 0x0000006f49267223 */ /* 0x040fe20000000026 */
[C---:B------:R-:W-:Y:S01]  /*70b0*/  FMUL R43, R70.reuse, R43 ;  /* 0x0000002b462b7220 */ /* 0x040fe20000400000 */
[--C-:B------:R-:W-:Y:S02]  /*70c0*/  HADD2.F32 R115, -RZ, R116.reuse.H0_H0 ;  /* 0x20000074ff737230 */ /* 0x100fe40000004100 */
[----:B------:R-:W-:Y:S01]  /*70d0*/  FMUL R42, R70, R46 ;  /* 0x0000002e462a7220 */ /* 0x000fe20000400000 */
[----:B------:R-:W-:Y:S02]  /*70e0*/  HADD2.F32 R116, -RZ, R116.H1_H1 ;  /* 0x30000074ff747230 */ /* 0x000fe40000004100 */
[C---:B------:R-:W-:Y:S01]  /*70f0*/  FFMA R43, R73.reuse, R112, R43 ;  /* 0x00000070492b7223 */ /* 0x040fe2000000002b */
[C---:B------:R-:W-:Y:S01]  /*7100*/  FFMA R40, R73.reuse, R113, R40 ;  /* 0x0000007149287223 */ /* 0x040fe20000000028 */
[C---:B------:R-:W-:Y:S01]  /*7110*/  FFMA R41, R73.reuse, R114, R41 ;  /* 0x0000007249297223 */ /* 0x040fe20000000029 */
[----:B------:R-:W-:Y:S01]  /*7120*/  ISETP.NE.AND P0, PT, R178, RZ, PT ;  /* 0x000000ffb200720c */ /* 0x000fe20003f05270 */
        /* <DEDUP_REMOVED lines=10> */
[C---:B------:R-:W-:Y:S01]  /*71d0*/  FMUL R51, R70.reuse, R51 ;  /* 0x0000003346337220 */ /* 0x040fe20000400000 */
[--C-:B------:R-:W-:Y:S02]  /*71e0*/  HADD2.F32 R123, -RZ, R124.reuse.H0_H0 ;  /* 0x2000007cff7b7230 */ /* 0x100fe40000004100 */
[C---:B------:R-:W-:Y:S01]  /*71f0*/  FFMA R46, R73.reuse, R119, R46 ;  /* 0x00000077492e7223 */ /* 0x040fe2000000002e */
[----:B------:R-:W-:Y:S02]  /*7200*/  HADD2.F32 R124, -RZ, R124.H1_H1 ;  /* 0x3000007cff7c7230 */ /* 0x000fe40000004100 */
[C---:B------:R-:W-:Y:S01]  /*7210*/  FMUL R50, R70.reuse, R54 ;  /* 0x0000003646327220 */ /* 0x040fe20000400000 */
[C---:B------:R-:W-:Y:S01]  /*7220*/  FFMA R51, R73.reuse, R120, R51 ;  /* 0x0000007849337223 */ /* 0x040fe20000000033 */
[C---:B------:R-:W-:Y:S01]  /*7230*/  FMUL R55, R70.reuse, R55 ;  /* 0x0000003746377220 */ /* 0x040fe20000400000 */
[C---:B------:R-:W-:Y:S01]  /*7240*/  FFMA R48, R73.reuse, R121, R48 ;  /* 0x0000007949307223 */ /* 0x040fe20000000030 */
[C---:B------:R-:W-:Y:S01]  /*7250*/  FFMA R49, R73.reuse, R122, R49 ;  /* 0x0000007a49317223 */ /* 0x040fe20000000031 */
        /* <DEDUP_REMOVED lines=20> */
[----:B------:R-:W-:Y:S01]  /*73a0*/  FFMA R63, R73, R132, R63 ;  /* 0x00000084493f7223 */ /* 0x000fe2000000003f */
[----:B------:R-:W-:Y:S01]  /*73b0*/  FMUL R67, R70, R67 ;  /* 0x0000004346437220 */ /* 0x000fe20000400000 */
[----:B------:R-:W-:Y:S01]  /*73c0*/  F2FP.SATFINITE.E5M2.F32.PACK_AB_MERGE_C R190, R47, R42, RZ ;  /* 0x0000002a2fbe723e */ /* 0x000fe200048060ff */
[----:B------:R-:W-:Y:S01]  /*73d0*/  FFMA R60, R73, R133, R60 ;  /* 0x00000085493c7223 */ /* 0x000fe2000000003c */
[----:B------:R-:W-:Y:S01]  /*73e0*/  F2FP.SATFINITE.E5M2.F32.PACK_AB_MERGE_C R191, R51, R46, RZ ;  /* 0x0000002e33bf723e */ /* 0x000fe200048060ff */
[C---:B------:R-:W-:Y:S01]  /*73f0*/  FFMA R61, R73.reuse, R134, R61 ;  /* 0x00000086493d7223 */ /* 0x040fe2000000003d */
[C---:B------:R-:W-:Y:S01]  /*7400*/  FFMA R62, R73.reuse, R135, R62 ;  /* 0x00000087493e7223 */ /* 0x040fe2000000003e */
[----:B------:R-:W-:Y:S01]  /*7410*/  FFMA R67, R73, R136, R67 ;  /* 0x0000008849437223 */ /* 0x000fe20000000043 */
[----:B------:R-:W-:Y:S02]  /*7420*/  F2FP.SATFINITE.E5M2.F32.PACK_AB_MERGE_C R190, R41, R40, R190 ;  /* 0x0000002829be723e */ /* 0x000fe400048060be */
[----:B------:R-:W-:Y:S02]  /*7430*/  F2FP.SATFINITE.E5M2.F32.PACK_AB_MERGE_C R191, R45, R44, R191 ;  /* 0x0000002c2dbf723e */ /* 0x000fe400048060bf */
[----:B------:R-:W-:Y:S02]  /*7440*/  F2FP.SATFINITE.E5M2.F32.PACK_AB_MERGE_C R192, R55, R50, RZ ;  /* 0x0000003237c0723e */ /* 0x000fe400048060ff */
[----:B------:R-:W-:Y:S01]  /*7450*/  F2FP.SATFINITE.E5M2.F32.PACK_AB_MERGE_C R193, R59, R54, RZ ;  /* 0x000000363bc1723e */ /* 0x000fe200048060ff */
[----:B------:R1:W-:Y:S01]  /*7460*/  STS.128 [R185+0x4020], R188 ;  /* 0x004020bcb9007388 */ /* 0x0003e20000000c00 */
[----:B------:R-:W-:Y:S02]  /*7470*/  F2FP.SATFINITE.E5M2.F32.PACK_AB_MERGE_C R194, R63, R58, RZ ;  /* 0x0000003a3fc2723e */ /* 0x000fe400048060ff */
[----:B------:R-:W-:Y:S02]  /*7480*/  F2FP.SATFINITE.E5M2.F32.PACK_AB_MERGE_C R195, R67, R62, RZ ;  /* 0x0000003e43c3723e */ /* 0x000fe400048060ff */
[----:B------:R-:W-:Y:S02]  /*7490*/  F2FP.SATFINITE.E5M2.F32.PACK_AB_MERGE_C R192, R49, R48, R192 ;  /* 0x0000003031c0723e */ /* 0x000fe400048060c0 */
[----:B------:R-:W-:Y:S02]  /*74a0*/  F2FP.SATFINITE.E5M2.F32.PACK_AB_MERGE_C R193, R53, R52, R193 ;  /* 0x0000003435c1723e */ /* 0x000fe400048060c1 */
[----:B------:R-:W-:Y:S02]  /*74b0*/  F2FP.SATFINITE.E5M2.F32.PACK_AB_MERGE_C R194, R57, R56, R194 ;  /* 0x0000003839c2723e */ /* 0x000fe400048060c2 */
[----:B------:R-:W-:Y:S02]  /*74c0*/  F2FP.SATFINITE.E5M2.F32.PACK_AB_MERGE_C R195, R61, R60, R195 ;  /* 0x0000003c3dc3723e */ /* 0x000fe400048060c3 */
[----:B------:R-:W-:Y:S02]  /*74d0*/  LEA R197, R166, UR44, 0x3 ;  /* 0x0000002ca6c57c11 */ /* 0x000fe4000f8e18ff */
[----:B------:R-:W-:Y:S01]  /*74e0*/  @P6 SHF.L.U32 R202, R165, 0x1f, RZ ;  /* 0x0000001fa5ca6819 */ /* 0x000fe200000006ff */
[----:B------:R1:W-:Y:S01]  /*74f0*/  STS.128 [R184+0x4010], R192 ;  /* 0x004010c0b8007388 */ /* 0x0003e20000000c00 */
[----:B------:R-:W-:Y:S01]  /*7500*/  @!PT LDS RZ, [RZ] ;  /* 0x00000000fffff984 */ /* 0x000fe20000000800 */
[----:B------:R-:W-:Y:S01]  /*7510*/  @!PT LDS RZ, [RZ] ;  /* 0x00000000fffff984 */ /* 0x000fe20000000800 */
[----:B------:R-:W-:Y:S01]  /*7520*/  @!PT LDS RZ, [RZ] ;  /* 0x00000000fffff984 */ /* 0x000fe20000000800 */
[----:B------:R-:W-:Y:S01]  /*7530*/  @!PT LDS RZ, [RZ] ;  /* 0x00000000fffff984 */ /* 0x000fe20000000800 */
[----:B------:R2:W-:Y:S07]  /*7540*/  MEMBAR.ALL.CTA ;  /* 0x0000000000007992 */ /* 0x0005ee0000008000 */
[----:B--2---:R-:W2:Y:S02]  /*7550*/  FENCE.VIEW.ASYNC.S ;  /* 0x00000000000073c6 */ /* 0x004ea40000000000 */
[----:B--2---:R-:W-:Y:S06]  /*7560*/  BAR.SYNC.DEFER_BLOCKING 0x1, 0x80 ;  /* 0x0042000000007b1d */ /* 0x004fec0000010000 */
[----:B------:R-:W-:Y:S05]  /*7570*/  @P0 BRA `(.L_x_113) ;  /* 0x0000000000280947 */ /* 0x000fea0003800000 */
[----:B------:R-:W2:Y:S01]  /*7580*/  LDCU.64 UR6, c[0x0][0x348] ;  /* 0x00006900ff0677ac */ /* 0x000ea20008000a00 */
[----:B------:R-:W-:Y:S01]  /*7590*/  UIADD3 UR4, UPT, UPT, UR44, 0x4200, URZ ;  /* 0x000042002c047890 */ /* 0x000fe2000fffe0ff */
[----:B------:R-:W-:Y:S05]  /*75a0*/  UMOV UR51, UR36 ;  /* 0x0000002400337c82 */ /* 0x000fea0008000000 */
[----:B------:R-:W-:Y:S04]  /*75b0*/  MOV R177, UR4 ;  /* 0x0000000400b17c02 */ /* 0x000fe80008000f00 */
[----:B------:R-:W-:Y:S01]  /*75c0*/  R2UR UR48, R177 ;  /* 0x00000000b13072ca */ /* 0x000fe200000e0000 */
[----:B--2---:R-:W-:Y:S04]  /*75d0*/  UIADD3 UR4, UP0, UPT, UR6, 0x680, URZ ;  /* 0x0000068006047890 */ /* 0x004fe8000ff1e0ff */
[----:B------:R-:W-:Y:S09]  /*75e0*/  UIADD3.X UR5, UPT, UPT, URZ, UR7, URZ, UP0, !UPT ;  /* 0x00000007ff057290 */ /* 0x000ff200087fe4ff */
[----:B------:R2:W-:Y:S01]  /*75f0*/  UTMASTG.3D [UR48], [UR4] ;  /* 0x00000030040073b5 */ /* 0x0005e20008010000 */
[----:B------:R0:W-:Y:S01]  /*7600*/  UTMACMDFLUSH ;  /* 0x00000000000079b7 */ /* 0x0001e20000000000 */
[----:B--2---:R-:W-:Y:S04]  /*7610*/  DEPBAR.LE SB0, 0x1 ;  /* 0x000080400000791a */ /* 0x004fe80000000000 */
.L_x_113:
[----:B------:R-:W-:Y:S05]  /*7620*/  BSYNC.RECONVERGENT B0 ;  /* 0x0000000000007941 */ /* 0x000fea0003800200 */
.L_x_112:
[----:B------:R-:W-:Y:S06]  /*7630*/  BAR.SYNC.DEFER_BLOCKING 0x1, 0x80 ;  /* 0x0042000000007b1d */ /* 0x000fec0000010000 */
[----:B------:R-:W2:Y:S01]  /*7640*/  @P6 SYNCS.PHASECHK.TRANS64.TRYWAIT P0, [R197+URZ+0x30], R202 ;  /* 0x000030cac50065a7 */ /* 0x000ea200080011ff */
[----:B------:R-:W-:Y:S01]  /*7650*/  BSSY B1, `(.L_x_114) ;  /* 0x0000023000017945 */ /* 0x000fe20003800000 */
[----:B--2---:R-:W-:Y:S03]  /*7660*/  @P6 SEL R186, RZ, 0x1, !P0 ;  /* 0x00000001ffba6807 */ /* 0x004fe60004000000 */
[----:B------:R-:W-:Y:S05]  /*7670*/  @!P6 BRA `(.L_x_115) ;  /* 0x000000000080e947 */ /* 0x000fea0003800000 */
[----:B------:R-:W-:Y:S01]  /*7680*/  ISETP.NE.AND P1, PT, R187, RZ, PT ;  /* 0x000000ffbb00720c */ /* 0x000fe20003f25270 */
[----:B------:R-:W2:Y:S01]  /*7690*/  S2R R0, SR_CgaCtaId ;  /* 0x0000000000007919 */ /* 0x000ea20000008800 */
[----:B------:R-:W-:Y:S01]  /*76a0*/  ISETP.NE.AND P0, PT, R186, RZ, PT ;  /* 0x000000ffba00720c */ /* 0x000fe20003f05270 */
[----:B------:R-:W-:Y:S10]  /*76b0*/  BSSY B0, `(.L_x_116) ;  /* 0x0000009000007945 */ /* 0x000ff40003800000 */
[----:B------:R-:W-:Y:S04]  /*76c0*/  @P1 IMAD R3, R166, 0x2000, R171 ;  /* 0x00002000a6031824 */ /* 0x000fe800078e02ab */
[C---:B------:R-:W-:Y:S01]  /*76d0*/  @P1 IMAD.IADD R5, R3.reuse, 0x1, R196 ;  /* 0x0000000103051824 */ /* 0x040fe200078e02c4 */
[----:B------:R-:W-:Y:S03]  /*76e0*/  @P1 IADD3 R200, PT, PT, R3, R200, RZ ;  /* 0x000000c803c81210 */ /* 0x000fe60007ffe0ff */
[----:B------:R-:W-:Y:S01]  /*76f0*/  @P1 IMAD.IADD R198, R198, 0x1, R5 ;  /* 0x00000001c6c61824 */ /* 0x000fe200078e0205 */
[----:B------:R-:W-:Y:S06]  /*7700*/  @P0 BRA `(.L_x_117) ;  /* 0x00000000000c0947 */ /* 0x000fec0003800000 */
[----:B------:R-:W-:Y:S04]  /*7710*/  SHF.L.U32 R2, R165, 0x1f, RZ ;  /* 0x0000001fa5027819 */ /* 0x000fe800000006ff */
[----:B------:R-:W3:Y:S02]  /*7720*/  SYNCS.PHASECHK.TRANS64.TRYWAIT P0, [R197+URZ+0x30], R2 ;  /* 0x00003002c50075a7 */ /* 0x000ee400080011ff */
[----:B---3--:R-:W-:Y:S05]  /*7730*/  @!P0 BRA `(.L_x_118) ;  /* 0x0000001c00f08947 */ /* 0x008fea0003800000 */
.L_x_117:
[----:B------:R-:W-:Y:S05]  /*7740*/  BSYNC B0 ;  /* 0x0000000000007941 */ /* 0x000fea0003800000 */
.L_x_116:
[----:B------:R-:W-:Y:S01]  /*7750*/  ISETP.NE.AND P0, PT, R187, RZ, PT ;  /* 0x000000ffbb00720c */ /* 0x000fe20003f05270 */
[----:B---3--:R-:W-:Y:S02]  /*7760*/  VIADD R197, R197, 0x40 ;  /* 0x00000040c5c57836 */ /* 0x008fe40000000000 */
[----:B------:R-:W-:Y:S03]  /*7770*/  VIADD R166, R166, 0x1 ;  /* 0x00000001a6a67836 */ /* 0x000fe60000000000 */
[----:B--2---:R-:W-:Y:S07]  /*7780*/  PRMT R0, R0, 0x654, R197 ;  /* 0x0000065400007816 */ /* 0x004fee00000000c5 */
[----:B------:R2:W3:Y:S04]  /*7790*/  @P0 LDS.128 R140, [R3] ;  /* 0x00000000038c0984 */ /* 0x0004e80000000c00 */
[----:B------:R2:W4:Y:S04]  /*77a0*/  @P0 LDS.128 R144, [R5+0x10] ;  /* 0x0000100005900984 */ /* 0x0005280000000c00 */
        /* <DEDUP_REMOVED lines=12> */
[----:B--234-:R-:W-:Y:S02]  /*7870*/  LOP3.LUT R165, R165, R0, RZ, 0x3c, !PT ;  /* 0x00000000a5a57212 */ /* 0x01cfe400078e3cff */
.L_x_115:
[----:B------:R-:W-:Y:S05]  /*7880*/  BSYNC B1 ;  /* 0x0000000000017941 */ /* 0x000fea0003800000 */
.L_x_114:
[----:B------:R-:W-:Y:S05]  /*7890*/  VIADD R0, R71, 0x40 ;  /* 0x0000004047007836 */ /* 0x000fea0000000000 */
[----:B------:R-:W-:Y:S04]  /*78a0*/  SHF.R.U32.HI R0, RZ, 0x15, R0 ;  /* 0x00000015ff007819 */ /* 0x000fe80000011600 */
[----:B------:R-:W-:Y:S11]  /*78b0*/  LOP3.LUT P0, RZ, R0, 0x3, R159, 0x48, !PT ;  /* 0x0000000300ff7812 */ /* 0x000ff6000780489f */
[----:B------:R-:W-:Y:S02]  /*78c0*/  @!UPT UIADD3 URZ, UPT, UPT, URZ, URZ, URZ ;  /* 0x000000fffffff290 */ /* 0x000fe4000fffe0ff */
        /* <DEDUP_REMOVED lines=8> */
[----:B------:R-:W5:Y:S01]  /*7950*/  LDCU.64 UR4, c[0x4][0x10] ;  /* 0x01000200ff0477ac */ /* 0x000f620008000a00 */
[----:B--2---:R-:W-:Y:S01]  /*7960*/  MOV R5, UR9 ;  /* 0x0000000900057c02 */ /* 0x004fe20008000f00 */
[----:B------:R-:W-:Y:S01]  /*7970*/  IMAD.U32 R4, RZ, RZ, UR8 ;  /* 0x00000008ff047e24 */ /* 0x000fe2000f8e00ff */
[----:B---3--:R-:W-:Y:S01]  /*7980*/  MOV R7, UR7 ;  /* 0x0000000700077c02 */ /* 0x008fe20008000f00 */
[----:B------:R-:W-:Y:S01]  /*7990*/  IMAD.U32 R6, RZ, RZ, UR6 ;  /* 0x00000006ff067e24 */ /* 0x000fe2000f8e00ff */
[----:B-----5:R-:W-:Y:S01]  /*79a0*/  MOV R11, UR5 ;  /* 0x00000005000b7c02 */ /* 0x020fe20008000f00 */
[----:B------:R-:W-:Y:S02]  /*79b0*/  IMAD.U32 R10, RZ, RZ, UR4 ;  /* 0x00000004ff0a7e24 */ /* 0x000fe4000f8e00ff */
[----:B------:R-:W-:Y:S07]  /*79c0*/  LEPC R20, `(.L_x_119) ;  /* 0x000000001014794e */ /* 0x000fee0000000000 */
[----:B-1--4-:R-:W-:Y:S05]  /*79d0*/  CALL.ABS.NOINC R2 ;  /* 0x0000000002007343 */ /* 0x012fea0003c00000 */
.L_x_119:
[----:B------:R-:W-:Y:S01]  /*79e0*/  ISETP.NE.AND P0, PT, R178, RZ, PT ;  /* 0x000000ffb200720c */ /* 0x000fe20003f05270 */
[----:B------:R-:W-:Y:S05]  /*79f0*/  WARPSYNC.ALL ;  /* 0x0000000000007948 */ /* 0x000fea0003800000 */
[----:B------:R-:W-:Y:S01]  /*7a00*/  R2UR UR4, R71 ;  /* 0x00000000470472ca */ /* 0x000fe200000e0000 */
[----:B------:R-:W-:Y:S01]  /*7a10*/  BSSY.RECONVERGENT B0, `(.L_x_120) ;  /* 0x000011d000007945 */ /* 0x000fe20003800200 */
[----:B------:R-:W-:Y:S02]  /*7a20*/  F2FP.F16.E5M2.UNPACK_B R11, R141 ;  /* 0x0000008dff0b723e */ /* 0x000fe400020004ff */
[----:B------:R-:W-:Y:S02]  /*7a30*/  F2FP.F16.E5M2.UNPACK_B R10, R142 ;  /* 0x0000008eff0a723e */ /* 0x000fe400020004ff */
[----:B------:R-:W-:Y:S01]  /*7a40*/  F2FP.F16.E5M2.UNPACK_B R9, R143 ;  /* 0x0000008fff09723e */ /* 0x000fe200020004ff */
[--C-:B------:R-:W-:Y:S01]  /*7a50*/  HADD2.F32 R74, -RZ, R11.reuse.H0_H0 ;  /* 0x2000000bff4a7230 */ /* 0x100fe20000004100 */
[----:B------:R-:W-:Y:S01]  /*7a60*/  F2FP.F16.E5M2.UNPACK_B R8, R144 ;  /* 0x00000090ff08723e */ /* 0x000fe200020004ff */
[----:B------:R-:W-:Y:S01]  /*7a70*/  HADD2.F32 R76, -RZ, R11.H1_H1 ;  /* 0x3000000bff4c7230 */ /* 0x000fe20000004100 */
[----:B------:R-:W-:Y:S01]  /*7a80*/  F2FP.F16.E5M2.UNPACK_B R7, R145 ;  /* 0x00000091ff07723e */ /* 0x000fe200020004ff */
[--C-:B------:R-:W-:Y:S01]  /*7a90*/  HADD2.F32 R77, -RZ, R10.reuse.H0_H0 ;  /* 0x2000000aff4d7230 */ /* 0x100fe20000004100 */
[----:B------:R-:W-:Y:S01]  /*7aa0*/  F2FP.F16.E5M2.UNPACK_B R6, R146 ;  /* 0x00000092ff06723e */ /* 0x000fe200020004ff */
[----:B------:R-:W-:Y:S01]  /*7ab0*/  HADD2.F32 R80, -RZ, R10.H1_H1 ;  /* 0x3000000aff507230 */ /* 0x000fe20000004100 */
[----:B------:R-:W-:Y:S01]  /*7ac0*/  F2FP.F16.E5M2.UNPACK_B R5, R147 ;  /* 0x00000093ff05723e */ /* 0x000fe200020004ff */
[--C-:B------:R-:W-:Y:S01]  /*7ad0*/  HADD2.F32 R81, -RZ, R9.reuse.H0_H0 ;  /* 0x20000009ff517230 */ /* 0x100fe20000004100 */
[----:B-1----:R-:W-:Y:S01]  /*7ae0*/  F2FP.F16.E5M2.UNPACK_B R4, R148 ;  /* 0x00000094ff04723e */ /* 0x002fe200020004ff */
[----:B------:R-:W-:Y:S01]  /*7af0*/  HADD2.F32 R83, -RZ, R9.H1_H1 ;  /* 0x30000009ff537230 */ /* 0x000fe20000004100 */
[-C--:B------:R-:W-:Y:S01]  /*7b00*/  F2FP.F16.E5M2.UNPACK_B R2, R140.reuse ;  /* 0x0000008cff02723e */ /* 0x080fe200020004ff */
[--C-:B------:R-:W-:Y:S01]  /*7b10*/  HADD2.F32 R86, -RZ, R8.reuse.H0_H0 ;  /* 0x20000008ff567230 */ /* 0x100fe20000004100 */
[----:B------:R-:W-:Y:S01]  /*7b20*/  F2FP.F16.E5M2.UNPACK_B R140, R140.H1 ;  /* 0x0000008cff8c723e */ /* 0x000fe200030004ff */
[----:B------:R-:W-:Y:S01]  /*7b30*/  HADD2.F32 R87, -RZ, R8.H1_H1 ;  /* 0x30000008ff577230 */ /* 0x000fe20000004100 */
[----:B------:R-:W-:Y:S01]  /*7b40*/  F2FP.F16.E5M2.UNPACK_B R141, R141.H1 ;  /* 0x0000008dff8d723e */ /* 0x000fe200030004ff */
[--C-:B------:R-:W-:Y:S01]  /*7b50*/  HADD2.F32 R90, -RZ, R7.reuse.H0_H0 ;  /* 0x20000007ff5a7230 */ /* 0x100fe20000004100 */
[----:B------:R-:W-:Y:S01]  /*7b60*/  F2FP.F16.E5M2.UNPACK_B R142, R142.H1 ;  /* 0x0000008eff8e723e */ /* 0x000fe200030004ff */
[----:B------:R-:W-:Y:S01]  /*7b70*/  HADD2.F32 R91, -RZ, R7.H1_H1 ;  /* 0x30000007ff5b7230 */ /* 0x000fe20000004100 */
[----:B------:R-:W-:Y:S01]  /*7b80*/  F2FP.F16.E5M2.UNPACK_B R143, R143.H1 ;  /* 0x0000008fff8f723e */ /* 0x000fe200030004ff */
[--C-:B------:R-:W-:Y:S01]  /*7b90*/  HADD2.F32 R94, -RZ, R6.reuse.H0_H0 ;  /* 0x20000006ff5e7230 */ /* 0x100fe20000004100 */
[----:B------:R-:W-:Y:S01]  /*7ba0*/  IADD3 R161, PT, PT, R161, 0xa0, RZ ;  /* 0x000000a0a1a17810 */ /* 0x000fe20007ffe0ff */
[----:B------:R-:W-:Y:S01]  /*7bb0*/  HADD2.F32 R95, -RZ, R6.H1_H1 ;  /* 0x30000006ff5f7230 */ /* 0x000fe20000004100 */
[----:B------:R-:W-:Y:S01]  /*7bc0*/  F2FP.F16.E5M2.UNPACK_B R107, R149 ;  /* 0x00000095ff6b723e */ /* 0x000fe200020004ff */
[--C-:B------:R-:W-:Y:S01]  /*7bd0*/  HADD2.F32 R98, -RZ, R5.reuse.H0_H0 ;  /* 0x20000005ff627230 */ /* 0x100fe20000004100 */
[----:B------:R-:W-:Y:S01]  /*7be0*/  LOP3.LUT R161, R161, 0xfefffff8, RZ, 0xc0, !PT ;  /* 0xfefffff8a1a17812 */ /* 0x000fe200078ec0ff */
[----:B------:R-:W-:Y:S01]  /*7bf0*/  HADD2.F32 R99, -RZ, R5.H1_H1 ;  /* 0x30000005ff637230 */ /* 0x000fe20000004100 */
[----:B------:R-:W-:Y:S01]  /*7c00*/  F2FP.F16.E5M2.UNPACK_B R111, R150 ;  /* 0x00000096ff6f723e */ /* 0x000fe200020004ff */
[--C-:B------:R-:W-:Y:S01]  /*7c10*/  HADD2.F32 R102, -RZ, R4.reuse.H0_H0 ;  /* 0x20000004ff667230 */ /* 0x100fe20000004100 */
[----:B------:R-:W-:Y:S01]  /*7c20*/  F2FP.F16.E5M2.UNPACK_B R115, R151 ;  /* 0x00000097ff73723e */ /* 0x000fe200020004ff */
[----:B------:R-:W-:Y:S01]  /*7c30*/  HADD2.F32 R103, -RZ, R4.H1_H1 ;  /* 0x30000004ff677230 */ /* 0x000fe20000004100 */
[----:B------:R-:W-:Y:S01]  /*7c40*/  F2FP.F16.E5M2.UNPACK_B R119, R152 ;  /* 0x00000098ff77723e */ /* 0x000fe200020004ff */
[----:B------:R-:W1:Y:S01]  /*7c50*/  LDTM.x64 R4, tmem[UR4+0x40] ;  /* 0x00004004000479ee */ /* 0x000e620008340000 */
[--C-:B------:R-:W-:Y:S01]  /*7c60*/  HADD2.F32 R0, -RZ, R2.reuse.H0_H0 ;  /* 0x20000002ff007230 */ /* 0x100fe20000004100 */
[----:B------:R-:W-:Y:S01]  /*7c70*/  NOP ;  /* 0x0000000000007918 */ /* 0x000fe20000000000 */
[----:B-1----:R1:W-:Y:S01]  /*7c80*/  SYNCS.ARRIVE.TRANS64.RED.A1T0 RZ, [R161+URZ], RZ ;  /* 0x000000ffa1ff79a7 */ /* 0x0023e200081004ff */
[----:B------:R-:W-:Y:S01]  /*7c90*/  HADD2.F32 R2, -RZ, R2.H1_H1 ;  /* 0x30000002ff027230 */ /* 0x000fe20000004100 */
[----:B------:R-:W-:Y:S01]  /*7ca0*/  F2FP.F16.E5M2.UNPACK_B R123, R153 ;  /* 0x00000099ff7b723e */ /* 0x000fe200020004ff */
[----:B------:R-:W-:Y:S01]  /*7cb0*/  HADD2.F32 R78, -RZ, R141.H1_H1 ;  /* 0x3000008dff4e7230 */ /* 0x000fe20000004100 */
[----:B------:R-:W-:Y:S01]  /*7cc0*/  F2FP.F16.E5M2.UNPACK_B R127, R154 ;  /* 0x0000009aff7f723e */ /* 0x000fe200020004ff */
[--C-:B------:R-:W-:Y:S01]  /*7cd0*/  HADD2.F32 R106, -RZ, R107.reuse.H0_H0 ;  /* 0x2000006bff6a7230 */ /* 0x100fe20000004100 */
[----:B------:R-:W-:Y:S01]  /*7ce0*/  F2FP.F16.E5M2.UNPACK_B R130, R155 ;  /* 0x0000009bff82723e */ /* 0x000fe200020004ff */
[----:B------:R-:W-:Y:S01]  /*7cf0*/  HADD2.F32 R107, -RZ, R107.H1_H1 ;  /* 0x3000006bff6b7230 */ /* 0x000fe20000004100 */
[----:B------:R-:W-:Y:S01]  /*7d00*/  F2FP.F16.E5M2.UNPACK_B R144, R144.H1 ;  /* 0x00000090ff90723e */ /* 0x000fe200030004ff */
        /* <DEDUP_REMOVED lines=12> */
[C---:B------:R-:W-:Y:S01]  /*7dd0*/  FMUL R4, R70.reuse, R4 ;  /* 0x0000000446047220 */ /* 0x040fe20000400000 */
[C---:B------:R-:W-:Y:S01]  /*7de0*/  FMUL R5, R70.reuse, R5 ;  /* 0x0000000546057220 */ /* 0x040fe20000400000 */
[--C-:B------:R-:W-:Y:S02]  /*7df0*/  HADD2.F32 R3, -RZ, R140.reuse.H0_H0 ;  /* 0x2000008cff037230 */ /* 0x100fe40000004100 */
        /* <DEDUP_REMOVED lines=9> */
[----:B------:R-:W-:Y:S02]  /*7e90*/  HADD2.F32 R122, -RZ, R123.H0_H0 ;  /* 0x2000007bff7a7230 */ /* 0x000fe40000004100 */
[C---:B------:R-:W-:Y:S01]  /*7ea0*/  FMUL R6, R70.reuse, R6 ;  /* 0x0000000646067220 */ /* 0x040fe20000400000 */
[----:B------:R-:W-:Y:S02]  /*7eb0*/  HADD2.F32 R72, -RZ, R140.H1_H1 ;  /* 0x3000008cff487230 */ /* 0x000fe40000004100 */
[C---:B------:R-:W-:Y:S01]  /*7ec0*/  FMUL R7, R70.reuse, R7 ;  /* 0x0000000746077220 */ /* 0x040fe20000400000 */
[----:B------:R-:W-:Y:S02]  /*7ed0*/  HADD2.F32 R75, -RZ, R141.H0_H0 ;  /* 0x2000008dff4b7230 */ /* 0x000fe40000004100 */
[C---:B------:R-:W-:Y:S01]  /*7ee0*/  FFMA R6, R73.reuse, R3, R6 ;  /* 0x0000000349067223 */ /* 0x040fe20000000006 */
[----:B------:R-:W-:Y:S02]  /*7ef0*/  HADD2.F32 R123, -RZ, R123.H1_H1 ;  /* 0x3000007bff7b7230 */ /* 0x000fe40000004100 */
[C---:B------:R-:W-:Y:S01]  /*7f00*/  FFMA R7, R73.reuse, R72, R7 ;  /* 0x0000004849077223 */ /* 0x040fe20000000007 */
[C---:B------:R-:W-:Y:S01]  /*7f10*/  FFMA R8, R73.reuse, R74, R8 ;  /* 0x0000004a49087223 */ /* 0x040fe20000000008 */
[----:B------:R-:W-:Y:S01]  /*7f20*/  FFMA R9, R73, R76, R9 ;  /* 0x0000004c49097223 */ /* 0x000fe20000000009 */
[--C-:B------:R-:W-:Y:S02]  /*7f30*/  HADD2.F32 R126, -RZ, R127.reuse.H0_H0 ;  /* 0x2000007fff7e7230 */ /* 0x100fe40000004100 */
[C---:B------:R-:W-:Y:S01]  /*7f40*/  FMUL R10, R70.reuse, R10 ;  /* 0x0000000a460a7220 */ /* 0x040fe20000400000 */
[----:B------:R-:W-:Y:S01]  /*7f50*/  F2FP.SATFINITE.E5M2.F32.PACK_AB_MERGE_C R76, R7, R6, RZ ;  /* 0x00000006074c723e */ /* 0x000fe200048060ff */
[C---:B------:R-:W-:Y:S01]  /*7f60*/  FMUL R7, R70.reuse, R20 ;  /* 0x0000001446077220 */ /* 0x040fe20000400000 */
[----:B------:R-:W-:Y:S02]  /*7f70*/  HADD2.F32 R127, -RZ, R127.H1_H1 ;  /* 0x3000007fff7f7230 */ /* 0x000fe40000004100 */
[C---:B------:R-:W-:Y:S01]  /*7f80*/  FFMA R10, R73.reuse, R75, R10 ;  /* 0x0000004b490a7223 */ /* 0x040fe2000000000a */
[----:B------:R-:W-:Y:S02]  /*7f90*/  HADD2.F32 R72, -RZ, R130.H0_H0 ;  /* 0x20000082ff487230 */ /* 0x000fe40000004100 */
[C---:B------:R-:W-:Y:S01]  /*7fa0*/  FMUL R11, R70.reuse, R11 ;  /* 0x0000000b460b7220 */ /* 0x040fe20000400000 */
[--C-:B------:R-:W-:Y:S02]  /*7fb0*/  HADD2.F32 R79, -RZ, R142.reuse.H0_H0 ;  /* 0x2000008eff4f7230 */ /* 0x100fe40000004100 */
[C---:B------:R-:W-:Y:S01]  /*7fc0*/  FMUL R14, R70.reuse, R14 ;  /* 0x0000000e460e7220 */ /* 0x040fe20000400000 */
[----:B------:R-:W-:Y:S02]  /*7fd0*/  HADD2.F32 R82, -RZ, R142.H1_H1 ;  /* 0x3000008eff527230 */ /* 0x000fe40000004100 */
[C---:B------:R-:W-:Y:S01]  /*7fe0*/  FFMA R11, R73.reuse, R78, R11 ;  /* 0x0000004e490b7223 */ /* 0x040fe2000000000b */
[C---:B------:R-:W-:Y:S01]  /*7ff0*/  FFMA R12, R73.reuse, R77, R12 ;  /* 0x0000004d490c7223 */ /* 0x040fe2000000000c */
[C---:B------:R-:W-:Y:S01]  /*8000*/  FFMA R13, R73.reuse, R80, R13 ;  /* 0x00000050490d7223 */ /* 0x040fe2000000000d */
[----:B------:R-:W-:Y:S01]  /*8010*/  FFMA R14, R73, R79, R14 ;  /* 0x0000004f490e7223 */ /* 0x000fe2000000000e */
[----:B------:R-:W-:Y:S01]  /*8020*/  HADD2.F32 R75, -RZ, R130.H1_H1 ;  /* 0x30000082ff4b7230 */ /* 0x000fe20000004100 */
[----:B------:R-:W-:Y:S01]  /*8030*/  F2FP.SATFINITE.E5M2.F32.PACK_AB_MERGE_C R78, R11, R10, RZ ;  /* 0x0000000a0b4e723e */ /* 0x000fe200048060ff */
[C---:B------:R-:W-:Y:S01]  /*8040*/  FMUL R10, R70.reuse, R21 ;  /* 0x00000015460a7220 */ /* 0x040fe20000400000 */
[C---:B------:R-:W-:Y:S01]  /*8050*/  FMUL R21, R70.reuse, R28 ;  /* 0x0000001c46157220 */ /* 0x040fe20000400000 */
        /* <DEDUP_REMOVED lines=8> */
[C---:B------:R-:W-:Y:S01]  /*80e0*/  FMUL R18, R70.reuse, R25 ;  /* 0x0000001946127220 */ /* 0x040fe20000400000 */
[----:B------:R-:W-:Y:S01]  /*80f0*/  F2FP.SATFINITE.E5M2.F32.PACK_AB_MERGE_C R14, R15, R14, RZ ;  /* 0x0000000e0f0e723e */ /* 0x000fe200048060ff */
        /* <DEDUP_REMOVED lines=8> */
[C---:B------:R-:W-:Y:S01]  /*8180*/  FFMA R11, R73.reuse, R88, R11 ;  /* 0x00000058490b7223 */ /* 0x040fe2000000000b */
[----:B------:R-:W-:Y:S01]  /*8190*/  FMUL R22, R70, R29 ;  /* 0x0000001d46167220 */ /* 0x000fe20000400000 */
        /* <DEDUP_REMOVED lines=13> */
[----:B------:R-:W-:Y:S01]  /*8270*/  FMUL R20, R70, R27 ;  /* 0x0000001b46147220 */ /* 0x000fe20000400000 */
[--C-:B------:R-:W-:Y:S01]  /*8280*/  HADD2.F32 R96, -RZ, R146.reuse.H0_H0 ;  /* 0x20000092ff607230 */ /* 0x100fe20000004100 */
[----:B------:R-:W-:Y:S01]  /*8290*/  F2FP.SATFINITE.E5M2.F32.PACK_AB_MERGE_C R16, R10, R7, R16 ;  /* 0x000000070a10723e */ /* 0x000fe20004806010 */
[----:B------:R-:W-:Y:S02]  /*82a0*/  HADD2.F32 R97, -RZ, R146.H1_H1 ;  /* 0x30000092ff617230 */ /* 0x000fe40000004100 */
[C---:B------:R-:W-:Y:S01]  /*82b0*/  FFMA R20, R73.reuse, R93, R20 ;  /* 0x0000005d49147223 */ /* 0x040fe20000000014 */
[C---:B------:R-:W-:Y:S01]  /*82c0*/  FFMA R21, R73.reuse, R94, R21 ;  /* 0x0000005e49157223 */ /* 0x040fe20000000015 */
[C---:B------:R-:W-:Y:S01]  /*82d0*/  FFMA R22, R73.reuse, R95, R22 ;  /* 0x0000005f49167223 */ /* 0x040fe20000000016 */
[C---:B------:R-:W-:Y:S01]  /*82e0*/  FMUL R23, R70.reuse, R30 ;  /* 0x0000001e46177220 */ /* 0x040fe20000400000 */
[----:B------:R-:W-:Y:S01]  /*82f0*/  FMUL R30, R70, R37 ;  /* 0x00000025461e7220 */ /* 0x000fe20000400000 */
[----:B------:R-:W-:Y:S01]  /*8300*/  F2FP.SATFINITE.E5M2.F32.PACK_AB_MERGE_C R19, R20, R19, RZ ;  /* 0x000000131413723e */ /* 0x000fe200048060ff */
[C---:B------:R-:W-:Y:S01]  /*8310*/  FMUL R37, R70.reuse, R44 ;  /* 0x0000002c46257220 */ /* 0x040fe20000400000 */
[C---:B------:R-:W-:Y:S01]  /*8320*/  FFMA R23, R73.reuse, R96, R23 ;  /* 0x0000006049177223 */ /* 0x040fe20000000017 */
        /* <DEDUP_REMOVED lines=20> */
[----:B------:R-:W-:Y:S01]  /*8470*/  F2FP.F16.E5M2.UNPACK_B R151, R151.H1 ;  /* 0x00000097ff97723e */ /* 0x000fe200030004ff */
[----:B------:R-:W-:Y:S01]  /*8480*/  FMUL R38, R70, R45 ;  /* 0x0000002d46267220 */ /* 0x000fe20000400000 */
[----:B------:R-:W-:Y:S01]  /*8490*/  F2FP.SATFINITE.E5M2.F32.PACK_AB_MERGE_C R19, R28, R27, RZ ;  /* 0x0000001b1c13723e */ /* 0x000fe200048060ff */
[----:B------:R-:W-:Y:S01]  /*84a0*/  FFMA R31, R73, R104, R31 ;  /* 0x00000068491f7223 */ /* 0x000fe2000000001f */
[C---:B------:R-:W-:Y:S01]  /*84b0*/  FMUL R45, R70.reuse, R52 ;  /* 0x00000034462d7220 */ /* 0x040fe20000400000 */
[C---:B------:R-:W-:Y:S01]  /*84c0*/  FMUL R52, R70.reuse, R59 ;  /* 0x0000003b46347220 */ /* 0x040fe20000400000 */
[----:B------:R-:W-:Y:S01]  /*84d0*/  F2FP.F16.E5M2.UNPACK_B R152, R152.H1 ;  /* 0x00000098ff98723e */ /* 0x000fe200030004ff */
[C---:B------:R-:W-:Y:S01]  /*84e0*/  FMUL R59, R70.reuse, R66 ;  /* 0x00000042463b7220 */ /* 0x040fe20000400000 */
[----:B------:R-:W-:Y:S01]  /*84f0*/  F2FP.SATFINITE.E5M2.F32.PACK_AB_MERGE_C R66, R13, R12, R14 ;  /* 0x0000000c0d42723e */ /* 0x000fe2000480600e */
        /* <DEDUP_REMOVED lines=11> */
[C---:B------:R-:W-:Y:S01]  /*85b0*/  FFMA R35, R73.reuse, R108, R35 ;  /* 0x0000006c49237223 */ /* 0x040fe20000000023 */
[C---:B------:R-:W-:Y:S01]  /*85c0*/  FMUL R36, R70.reuse, R43 ;  /* 0x0000002b46247220 */ /* 0x040fe20000400000 */
[--C-:B------:R-:W-:Y:S02]  /*85d0*/  HADD2.F32 R112, -RZ, R150.reuse.H0_H0 ;  /* 0x20000096ff707230 */ /* 0x100fe40000004100 */
[C---:B------:R-:W-:Y:S01]  /*85e0*/  FMUL R39, R70.reuse, R46 ;  /* 0x0000002e46277220 */ /* 0x040fe20000400000 */
[----:B------:R-:W-:Y:S02]  /*85f0*/  HADD2.F32 R113, -RZ, R150.H1_H1 ;  /* 0x30000096ff717230 */ /* 0x000fe40000004100 */
        /* <DEDUP_REMOVED lines=12> */
[C---:B------:R-:W-:Y:S01]  /*86c0*/  FMUL R46, R70.reuse, R53 ;  /* 0x00000035462e7220 */ /* 0x040fe20000400000 */
[--C-:B------:R-:W-:Y:S02]  /*86d0*/  HADD2.F32 R120, -RZ, R152.reuse.H0_H0 ;  /* 0x20000098ff787230 */ /* 0x100fe40000004100 */
[C---:B------:R-:W-:Y:S01]  /*86e0*/  FMUL R50, R70.reuse, R57 ;  /* 0x0000003946327220 */ /* 0x040fe20000400000 */
[C---:B------:R-:W-:Y:S01]  /*86f0*/  FMUL R51, R70.reuse, R58 ;  /* 0x0000003a46337220 */ /* 0x040fe20000400000 */
[C---:B------:R-:W-:Y:S01]  /*8700*/  FMUL R53, R70.reuse, R60 ;  /* 0x0000003c46357220 */ /* 0x040fe20000400000 */
[C---:B------:R-:W-:Y:S01]  /*8710*/  FFMA R43, R73.reuse, R116, R43 ;  /* 0x00000074492b7223 */ /* 0x040fe2000000002b */
[----:B------:R-:W-:Y:S02]  /*8720*/  HADD2.F32 R121, -RZ, R152.H1_H1 ;  /* 0x30000098ff797230 */ /* 0x000fe40000004100 */
[C---:B------:R-:W-:Y:S01]  /*8730*/  FMUL R47, R70.reuse, R54 ;  /* 0x00000036462f7220 */ /* 0x040fe20000400000 */
[C---:B------:R-:W-:Y:S01]  /*8740*/  FMUL R57, R70.reuse, R64 ;  /* 0x0000004046397220 */ /* 0x040fe20000400000 */
[C---:B------:R-:W-:Y:S01]  /*8750*/  FMUL R58, R70.reuse, R65 ;  /* 0x00000041463a7220 */ /* 0x040fe20000400000 */
[C---:B------:R-:W-:Y:S01]  /*8760*/  FMUL R60, R70.reuse, R67 ;  /* 0x00000043463c7220 */ /* 0x040fe20000400000 */
[----:B------:R-:W-:Y:S01]  /*8770*/  FFMA R44, R73, R117, R44 ;  /* 0x00000075492c7223 */ /* 0x000fe2000000002c */
[C---:B------:R-:W-:Y:S01]  /*8780*/  FMUL R48, R70.reuse, R55 ;  /* 0x0000003746307220 */ /* 0x040fe20000400000 */
[----:B------:R-:W-:Y:S01]  /*8790*/  F2FP.SATFINITE.E5M2.F32.PACK_AB_MERGE_C R64, R5, R4, R76 ;  /* 0x000000040540723e */ /* 0x000fe2000480604c */
[----:B------:R-:W-:Y:S01]  /*87a0*/  FFMA R45, R73, R118, R45 ;  /* 0x00000076492d7223 */ /* 0x000fe2000000002d */
[----:B------:R-:W-:Y:S01]  /*87b0*/  F2FP.SATFINITE.E5M2.F32.PACK_AB_MERGE_C R65, R9, R8, R78 ;  /* 0x000000080941723e */ /* 0x000fe2000480604e */
[----:B------:R-:W-:Y:S01]  /*87c0*/  FMUL R49, R70, R56 ;  /* 0x0000003846317220 */ /* 0x000fe20000400000 */
[----:B------:R-:W-:Y:S01]  /*87d0*/  F2FP.SATFINITE.E5M2.F32.PACK_AB_MERGE_C R67, R2, R0, R3 ;  /* 0x000000000243723e */ /* 0x000fe20004806003 */
[C---:B------:R-:W-:Y:S01]  /*87e0*/  FFMA R46, R73.reuse, R119, R46 ;  /* 0x00000077492e7223 */ /* 0x040fe2000000002e */
[----:B------:R-:W-:Y:S01]  /*87f0*/  F2FP.F16.E5M2.UNPACK_B R154, R154.H1 ;  /* 0x0000009aff9a723e */ /* 0x000fe200030004ff */
[--C-:B------:R-:W-:Y:S02]  /*8800*/  HADD2.F32 R124, -RZ, R153.reuse.H0_H0 ;  /* 0x20000099ff7c7230 */ /* 0x100fe40000004100 */
[C---:B------:R-:W-:Y:S01]  /*8810*/  FFMA R47, R73.reuse, R120, R47 ;  /* 0x00000078492f7223 */ /* 0x040fe2000000002f */
[----:B------:R1:W-:Y:S01]  /*8820*/  STS.128 [R137+UR44+0x6200], R64 ;  /* 0x0062004089007988 */ /* 0x0003e20008000c2c */
[----:B------:R-:W-:Y:S02]  /*8830*/  HADD2.F32 R125, -RZ, R153.H1_H1 ;  /* 0x30000099ff7d7230 */ /* 0x000fe40000004100 */
[C---:B------:R-:W-:Y:S01]  /*8840*/  FFMA R48, R73.reuse, R121, R48 ;  /* 0x0000007949307223 */ /* 0x040fe20000000030 */
[C---:B------:R-:W-:Y:S01]  /*8850*/  FFMA R49, R73.reuse, R122, R49 ;  /* 0x0000007a49317223 */ /* 0x040fe20000000031 */
[----:B------:R-:W-:Y:S01]  /*8860*/  F2FP.F16.E5M2.UNPACK_B R155, R155.H1 ;  /* 0x0000009bff9b723e */ /* 0x000fe200030004ff */
[C---:B------:R-:W-:Y:S01]  /*8870*/  FFMA R50, R73.reuse, R123, R50 ;  /* 0x0000007b49327223 */ /* 0x040fe20000000032 */
[----:B------:R-:W-:Y:S01]  /*8880*/  FMUL R54, R70, R61 ;  /* 0x0000003d46367220 */ /* 0x000fe20000400000 */
[--C-:B------:R-:W-:Y:S01]  /*8890*/  HADD2.F32 R128, -RZ, R154.reuse.H0_H0 ;  /* 0x2000009aff807230 */ /* 0x100fe20000004100 */
[----:B------:R1:W-:Y:S01]  /*88a0*/  STS.128 [R179+0x6010], R16 ;  /* 0x00601010b3007388 */ /* 0x0003e20000000c00 */
[----:B------:R-:W-:Y:S01]  /*88b0*/  F2FP.SATFINITE.E5M2.F32.PACK_AB_MERGE_C R35, R36, R35, RZ ;  /* 0x000000232423723e */ /* 0x000fe200048060ff */
[C---:B------:R-:W-:Y:S01]  /*88c0*/  FFMA R51, R73.reuse, R124, R51 ;  /* 0x0000007c49337223 */ /* 0x040fe20000000033 */
[----:B------:R-:W-:Y:S01]  /*88d0*/  F2FP.SATFINITE.E5M2.F32.PACK_AB_MERGE_C R39, R40, R39, RZ ;  /* 0x000000272827723e */ /* 0x000fe200048060ff */
[----:B------:R-:W-:Y:S02]  /*88e0*/  HADD2.F32 R129, -RZ, R154.H1_H1 ;  /* 0x3000009aff817230 */ /* 0x000fe40000004100 */
[C---:B------:R-:W-:Y:S01]  /*88f0*/  FMUL R55, R70.reuse, R62 ;  /* 0x0000003e46377220 */ /* 0x040fe20000400000 */
[C---:B------:R-:W-:Y:S01]  /*8900*/  FFMA R52, R73.reuse, R125, R52 ;  /* 0x0000007d49347223 */ /* 0x040fe20000000034 */
[----:B------:R-:W-:Y:S01]  /*8910*/  FMUL R56, R70, R63 ;  /* 0x0000003f46387220 */ /* 0x000fe20000400000 */
[C---:B------:R-:W-:Y:S01]  /*8920*/  FFMA R53, R73.reuse, R126, R53 ;  /* 0x0000007e49357223 */ /* 0x040fe20000000035 */
[C---:B------:R-:W-:Y:S01]  /*8930*/  FFMA R54, R73.reuse, R127, R54 ;  /* 0x0000007f49367223 */ /* 0x040fe20000000036 */
[--C-:B------:R-:W-:Y:S02]  /*8940*/  HADD2.F32 R74, -RZ, R155.reuse.H0_H0 ;  /* 0x2000009bff4a7230 */ /* 0x100fe40000004100 */
[C---:B------:R-:W-:Y:S01]  /*8950*/  FFMA R55, R73.reuse, R128, R55 ;  /* 0x0000008049377223 */ /* 0x040fe20000000037 */
[----:B------:R-:W-:Y:S02]  /*8960*/  HADD2.F32 R131, -RZ, R155.H1_H1 ;  /* 0x3000009bff837230 */ /* 0x000fe40000004100 */
[C---:B------:R-:W-:Y:S01]  /*8970*/  FFMA R56, R73.reuse, R129, R56 ;  /* 0x0000008149387223 */ /* 0x040fe20000000038 */
[----:B------:R-:W-:Y:S01]  /*8980*/  F2FP.SATFINITE.E5M2.F32.PACK_AB_MERGE_C R43, R44, R43, RZ ;  /* 0x0000002b2c2b723e */ /* 0x000fe200048060ff */
[C---:B------:R-:W-:Y:S01]  /*8990*/  FFMA R57, R73.reuse, R72, R57 ;  /* 0x0000004849397223 */ /* 0x040fe20000000039 */
[C---:B------:R-:W-:Y:S01]  /*89a0*/  FFMA R58, R73.reuse, R75, R58 ;  /* 0x0000004b493a7223 */ /* 0x040fe2000000003a */
[C---:B------:R-:W-:Y:S01]  /*89b0*/  FFMA R59, R73.reuse, R74, R59 ;  /* 0x0000004a493b7223 */ /* 0x040fe2000000003b */
[----:B------:R-:W-:Y:S01]  /*89c0*/  F2FP.SATFINITE.E5M2.F32.PACK_AB_MERGE_C R33, R34, R33, R35 ;  /* 0x000000212221723e */ /* 0x000fe20004806023 */
[----:B------:R-:W-:Y:S01]  /*89d0*/  FFMA R60, R73, R131, R60 ;  /* 0x00000083493c7223 */ /* 0x000fe2000000003c */
[----:B------:R-:W-:Y:S02]  /*89e0*/  F2FP.SATFINITE.E5M2.F32.PACK_AB_MERGE_C R32, R30, R29, R32 ;  /* 0x0000001d1e20723e */ /* 0x000fe40004806020 */
        /* <DEDUP_REMOVED lines=11> */
[----:B------:R-:W-:Y:S03]  /*8aa0*/  IADD3 R68, PT, PT, R68, 0x1, RZ ;  /* 0x0000000144447810 */ /* 0x000fe60007ffe0ff */
        /* <DEDUP_REMOVED lines=10> */
[----:B------:R-:W-:Y:S02]  /*8b50*/  UIADD3 UR9, UPT, UPT, UR49, 0x40, URZ ;  /* 0x0000004031097890 */ /* 0x000fe4000fffe0ff */
[----:B------:R-:W-:Y:S01]  /*8b60*/  UIADD3 UR8, UPT, UPT, UR44, 0x6200, URZ ;  /* 0x000062002c087890 */ /* 0x000fe2000fffe0ff */
[----:B------:R-:W-:Y:S01]  /*8b70*/  UMOV UR10, UR50 ;  /* 0x00000032000a7c82 */ /* 0x000fe20008000000 */
[----:B------:R-:W-:Y:S01]  /*8b80*/  UMOV UR11, UR36 ;  /* 0x00000024000b7c82 */ /* 0x000fe20008000000 */
[----:B--2---:R-:W-:Y:S04]  /*8b90*/  UIADD3 UR4, UP0, UPT, UR6, 0x680, URZ ;  /* 0x0000068006047890 */ /* 0x004fe8000ff1e0ff */
[----:B------:R-:W-:Y:S09]  /*8ba0*/  UIADD3.X UR5, UPT, UPT, URZ, UR7, URZ, UP0, !UPT ;  /* 0x00000007ff057290 */ /* 0x000ff200087fe4ff */
[----:B------:R2:W-:Y:S01]  /*8bb0*/  UTMASTG.3D [UR8], [UR4] ;  /* 0x00000008040073b5 */ /* 0x0005e20008010000 */
[----:B------:R0:W-:Y:S01]  /*8bc0*/  UTMACMDFLUSH ;  /* 0x00000000000079b7 */ /* 0x0001e20000000000 */
[----:B--2---:R-:W-:Y:S04]  /*8bd0*/  DEPBAR.LE SB0, 0x1 ;  /* 0x000080400000791a */ /* 0x004fe80000000000 */
.L_x_121:
[----:B------:R-:W-:Y:S05]  /*8be0*/  BSYNC.RECONVERGENT B0 ;  /* 0x0000000000007941 */ /* 0x000fea0003800200 */
.L_x_120:
[----:B------:R-:W-:Y:S01]  /*8bf0*/  BAR.SYNC.DEFER_BLOCKING 0x1, 0x80 ;  /* 0x0042000000007b1d */ /* 0x000fe20000010000 */
[----:B------:R-:W-:Y:S01]  /*8c00*/  ISETP.NE.AND P0, PT, R162, 0x2, PT ;  /* 0x00000002a200780c */ /* 0x000fe20003f05270 */
[----:B------:R-:W-:Y:S01]  /*8c10*/  UISETP.NE.AND UP0, UPT, UR45, URZ, UPT ;  /* 0x000000ff2d00728c */ /* 0x000fe2000bf05270 */
[----:B------:R-:W-:Y:S01]  /*8c20*/  ISETP.NE.AND P1, PT, R68, 0x4, PT ;  /* 0x000000044400780c */ /* 0x000fe20003f25270 */
[----:B------:R-:W-:Y:S01]  /*8c30*/  UIADD3 UR20, UPT, UPT, UR37, UR59, URZ ;  /* 0x0000003b25147290 */ /* 0x000fe2000fffe0ff */
[----:B------:R-:W-:Y:S01]  /*8c40*/  SEL R0, RZ, 0x1, P0 ;  /* 0x00000001ff007807 */ /* 0x000fe20000000000 */
[----:B------:R-:W-:Y:S01]  /*8c50*/  UIADD3 UR16, UPT, UPT, UR38, UR62, URZ ;  /* 0x0000003e26107290 */ /* 0x000fe2000fffe0ff */
[----:B------:R-:W-:Y:S02]  /*8c60*/  SEL R3, RZ, 0x1, P1 ;  /* 0x00000001ff037807 */ /* 0x000fe40000800000 */
[----:B------:R-:W-:Y:S02]  /*8c70*/  LOP3.LUT R167, R167, R0, RZ, 0x3c, !PT ;  /* 0x00000000a7a77212 */ /* 0x000fe400078e3cff */
[----:B------:R-:W-:Y:S02]  /*8c80*/  LOP3.LUT R168, R168, R3, RZ, 0x3c, !PT ;  /* 0x00000003a8a87212 */ /* 0x000fe400078e3cff */
[----:B------:R-:W-:Y:S02]  /*8c90*/  SEL R162, R162, RZ, P0 ;  /* 0x000000ffa2a27207 */ /* 0x000fe40000000000 */
[----:B------:R-:W-:Y:S01]  /*8ca0*/  SEL R68, R68, RZ, P1 ;  /* 0x000000ff44447207 */ /* 0x000fe20000800000 */
[----:B------:R-:W-:Y:S01]  /*8cb0*/  UMOV UR36, UR58 ;  /* 0x0000003a00247c82 */ /* 0x000fe20008000000 */
[----:B------:R-:W-:Y:S05]  /*8cc0*/  BRA.U UP0, `(.L_x_122) ;  /* 0xffffffc500647547 */ /* 0x000fea000b83ffff */
[----:B------:R-:W-:Y:S05]  /*8cd0*/  EXIT ;  /* 0x000000000000794d */ /* 0x000fea0003800000 */
.L_x_24:
[----:B-1----:R1:W2:Y:S02]  /*8ce0*/  SYNCS.PHASECHK.TRANS64.TRYWAIT P0, [R0+URZ+0xd0], R3 ;  /* 0x0000d003000075a7 */ /* 0x0022a400080011ff */
[----:B--2---:R-:W-:Y:S05]  /*8cf0*/  @!P0 NANOSLEEP.SYNCS 0x989680 ;  /* 0x009896800000895d */ /* 0x004fea0003900000 */
[----:B------:R-:W2:Y:S02]  /*8d00*/  @!P0 SYNCS.PHASECHK.TRANS64 P0, [R0+URZ+0xd0], R3 ;  /* 0x0000d003000085a7 */ /* 0x000ea400080010ff */
[----:B--2---:R-:W-:Y:S05]  /*8d10*/  @!P0 BRA `(.L_x_24) ;  /* 0xfffffffc00f08947 */ /* 0x004fea000383ffff */
[----:B------:R-:W-:Y:S05]  /*8d20*/  BRA `(.L_x_123) ;  /* 0xffffff8c00207947 */ /* 0x000fea000383ffff */
.L_x_27:
[----:B-1----:R-:W-:-:S07]  /*8d30*/  MOV R0, UR33 ;  /* 0x0000002100007c02 */ /* 0x002fce0008000f00 */
.L_x_124:
[----:B-1----:R1:W2:Y:S02]  /*8d40*/  SYNCS.PHASECHK.TRANS64.TRYWAIT P0, [R0+URZ+0x18], R3 ;  /* 0x00001803000075a7 */ /* 0x0022a400080011ff */
[----:B--2---:R-:W-:Y:S05]  /*8d50*/  @!P0 NANOSLEEP.SYNCS 0x989680 ;  /* 0x009896800000895d */ /* 0x004fea0003900000 */
[----:B------:R-:W2:Y:S02]  /*8d60*/  @!P0 SYNCS.PHASECHK.TRANS64 P0, [R0+URZ+0x18], R3 ;  /* 0x00001803000085a7 */ /* 0x000ea400080010ff */
[----:B--2---:R-:W-:Y:S05]  /*8d70*/  @!P0 BRA `(.L_x_124) ;  /* 0xfffffffc00f08947 */ /* 0x004fea000383ffff */
[----:B------:R-:W-:Y:S05]  /*8d80*/  BRA `(.L_x_26) ;  /* 0xffffff8c00707947 */ /* 0x000fea000383ffff */
.L_x_34:
[----:B-1----:R-:W-:-:S07]  /*8d90*/  MOV R0, UR17 ;  /* 0x0000001100007c02 */ /* 0x002fce0008000f00 */
.L_x_125:
[----:B-1----:R1:W2:Y:S02]  /*8da0*/  SYNCS.PHASECHK.TRANS64.TRYWAIT P0, [R0+URZ+0x18], R3 ;  /* 0x00001803000075a7 */ /* 0x0022a400080011ff */
[----:B--2---:R-:W-:Y:S05]  /*8db0*/  @!P0 NANOSLEEP.SYNCS 0x989680 ;  /* 0x009896800000895d */ /* 0x004fea0003900000 */
[----:B------:R-:W2:Y:S02]  /*8dc0*/  @!P0 SYNCS.PHASECHK.TRANS64 P0, [R0+URZ+0x18], R3 ;  /* 0x00001803000085a7 */ /* 0x000ea400080010ff */
[----:B--2---:R-:W-:Y:S05]  /*8dd0*/  @!P0 BRA `(.L_x_125) ;  /* 0xfffffffc00f08947 */ /* 0x004fea000383ffff */
[----:B------:R-:W-:Y:S05]  /*8de0*/  BRA `(.L_x_33) ;  /* 0xffffff9000307947 */ /* 0x000fea000383ffff */
.L_x_39:
[----:B-1----:R1:W2:Y:S02]  /*8df0*/  SYNCS.PHASECHK.TRANS64.TRYWAIT P0, [R3+URZ+0x60], R0 ;  /* 0x00006000030075a7 */ /* 0x0022a400080011ff */
[----:B--2---:R-:W-:Y:S05]  /*8e00*/  @!P0 NANOSLEEP.SYNCS 0x989680 ;  /* 0x009896800000895d */ /* 0x004fea0003900000 */
[----:B------:R-:W2:Y:S02]  /*8e10*/  @!P0 SYNCS.PHASECHK.TRANS64 P0, [R3+URZ+0x60], R0 ;  /* 0x00006000030085a7 */ /* 0x000ea400080010ff */
[----:B--2---:R-:W-:Y:S05]  /*8e20*/  @!P0 BRA `(.L_x_39) ;  /* 0xfffffffc00f08947 */ /* 0x004fea000383ffff */
[----:B------:R-:W-:Y:S05]  /*8e30*/  BRA `(.L_x_126) ;  /* 0xffffff9000d47947 */ /* 0x000fea000383ffff */
.L_x_43:
[----:B-1----:R-:W-:-:S07]  /*8e40*/  MOV R0, UR4 ;  /* 0x0000000400007c02 */ /* 0x002fce0008000f00 */
.L_x_127:
[----:B-1----:R1:W2:Y:S02]  /*8e50*/  SYNCS.PHASECHK.TRANS64.TRYWAIT P0, [R0+URZ], R3 ;  /* 0x00000003000075a7 */ /* 0x0022a400080011ff */
[----:B--2---:R-:W-:Y:S05]  /*8e60*/  @!P0 NANOSLEEP.SYNCS 0x989680 ;  /* 0x009896800000895d */ /* 0x004fea0003900000 */
[----:B------:R-:W2:Y:S02]  /*8e70*/  @!P0 SYNCS.PHASECHK.TRANS64 P0, [R0+URZ], R3 ;  /* 0x00000003000085a7 */ /* 0x000ea400080010ff */
[----:B--2---:R-:W-:Y:S05]  /*8e80*/  @!P0 BRA `(.L_x_127) ;  /* 0xfffffffc00f08947 */ /* 0x004fea000383ffff */
[----:B------:R-:W-:Y:S05]  /*8e90*/  BRA `(.L_x_128) ;  /* 0xffffff9800787947 */ /* 0x000fea000383ffff */
.L_x_44:
[----:B------:R-:W-:-:S07]  /*8ea0*/  MOV R0, UR5 ;  /* 0x0000000500007c02 */ /* 0x000fce0008000f00 */
.L_x_129:
[----:B-1----:R1:W2:Y:S02]  /*8eb0*/  SYNCS.PHASECHK.TRANS64.TRYWAIT P0, [R0+URZ], R3 ;  /* 0x00000003000075a7 */ /* 0x0022a400080011ff */
[----:B--2---:R-:W-:Y:S05]  /*8ec0*/  @!P0 NANOSLEEP.SYNCS 0x989680 ;  /* 0x009896800000895d */ /* 0x004fea0003900000 */
[----:B------:R-:W2:Y:S02]  /*8ed0*/  @!P0 SYNCS.PHASECHK.TRANS64 P0, [R0+URZ], R3 ;  /* 0x00000003000085a7 */ /* 0x000ea400080010ff */
[----:B--2---:R-:W-:Y:S05]  /*8ee0*/  @!P0 BRA `(.L_x_129) ;  /* 0xfffffffc00f08947 */ /* 0x004fea000383ffff */
[----:B------:R-:W-:Y:S05]  /*8ef0*/  BRA `(.L_x_130) ;  /* 0xffffff9800847947 */ /* 0x000fea000383ffff */
.L_x_47:
[----:B-1----:R1:W2:Y:S02]  /*8f00*/  SYNCS.PHASECHK.TRANS64.TRYWAIT P0, [R2+URZ+0xc0], R5 ;  /* 0x0000c005020075a7 */ /* 0x0022a400080011ff */
[----:B--2---:R-:W-:Y:S05]  /*8f10*/  @!P0 NANOSLEEP.SYNCS 0x989680 ;  /* 0x009896800000895d */ /* 0x004fea0003900000 */
[----:B------:R-:W2:Y:S02]  /*8f20*/  @!P0 SYNCS.PHASECHK.TRANS64 P0, [R2+URZ+0xc0], R5 ;  /* 0x0000c005020085a7 */ /* 0x000ea400080010ff */
[----:B--2---:R-:W-:Y:S05]  /*8f30*/  @!P0 BRA `(.L_x_47) ;  /* 0xfffffffc00f08947 */ /* 0x004fea000383ffff */
[----:B------:R-:W-:Y:S05]  /*8f40*/  BRA `(.L_x_131) ;  /* 0xffffff9800e07947 */ /* 0x000fea000383ffff */
.L_x_48:
[----:B------:R-:W-:-:S07]  /*8f50*/  MOV R2, UR4 ;  /* 0x0000000400027c02 */ /* 0x000fce0008000f00 */
.L_x_132:
[----:B-1----:R1:W2:Y:S02]  /*8f60*/  SYNCS.PHASECHK.TRANS64.TRYWAIT P0, [R2+URZ+0x70], R5 ;  /* 0x00007005020075a7 */ /* 0x0022a400080011ff */
[----:B--2---:R-:W-:Y:S05]  /*8f70*/  @!P0 NANOSLEEP.SYNCS 0x989680 ;  /* 0x009896800000895d */ /* 0x004fea0003900000 */
[----:B------:R-:W2:Y:S02]  /*8f80*/  @!P0 SYNCS.PHASECHK.TRANS64 P0, [R2+URZ+0x70], R5 ;  /* 0x00007005020085a7 */ /* 0x000ea400080010ff */
[----:B--2---:R-:W-:Y:S05]  /*8f90*/  @!P0 BRA `(.L_x_132) ;  /* 0xfffffffc00f08947 */ /* 0x004fea000383ffff */
[----:B------:R-:W-:Y:S05]  /*8fa0*/  BRA `(.L_x_133) ;  /* 0xffffff9800f07947 */ /* 0x000fea000383ffff */
.L_x_49:
[----:B-1----:R1:W2:Y:S02]  /*8fb0*/  SYNCS.PHASECHK.TRANS64.TRYWAIT P1, [R2+URZ+0x60], R5 ;  /* 0x00006005020075a7 */ /* 0x0022a400080211ff */
[----:B--2---:R-:W-:Y:S05]  /*8fc0*/  @!P1 NANOSLEEP.SYNCS 0x989680 ;  /* 0x009896800000995d */ /* 0x004fea0003900000 */
[----:B------:R-:W2:Y:S02]  /*8fd0*/  @!P1 SYNCS.PHASECHK.TRANS64 P1, [R2+URZ+0x60], R5 ;  /* 0x00006005020095a7 */ /* 0x000ea400080210ff */
[----:B--2---:R-:W-:Y:S05]  /*8fe0*/  @!P1 BRA `(.L_x_49) ;  /* 0xfffffffc00f09947 */ /* 0x004fea000383ffff */
[----:B------:R-:W-:Y:S05]  /*8ff0*/  BRA `(.L_x_134) ;  /* 0xffffff9c00207947 */ /* 0x000fea000383ffff */
.L_x_52:
[----:B------:R-:W-:-:S07]  /*9000*/  MOV R0, UR4 ;  /* 0x0000000400007c02 */ /* 0x000fce0008000f00 */
.L_x_135:
[----:B-1----:R1:W2:Y:S02]  /*9010*/  SYNCS.PHASECHK.TRANS64.TRYWAIT P0, [R0+URZ+0x70], R3 ;  /* 0x00007003000075a7 */ /* 0x0022a400080011ff */
[----:B--2---:R-:W-:Y:S05]  /*9020*/  @!P0 NANOSLEEP.SYNCS 0x989680 ;  /* 0x009896800000895d */ /* 0x004fea0003900000 */
[----:B------:R-:W2:Y:S02]  /*9030*/  @!P0 SYNCS.PHASECHK.TRANS64 P0, [R0+URZ+0x70], R3 ;  /* 0x00007003000085a7 */ /* 0x000ea400080010ff */
[----:B--2---:R-:W-:Y:S05]  /*9040*/  @!P0 BRA `(.L_x_135) ;  /* 0xfffffffc00f08947 */ /* 0x004fea000383ffff */
[----:B------:R-:W-:Y:S05]  /*9050*/  BRA `(.L_x_51) ;  /* 0xffffff9c00747947 */ /* 0x000fea000383ffff */
.L_x_61:
[----:B-1----:R-:W-:-:S04]  /*9060*/  MOV R0, UR5 ;  /* 0x0000000500007c02 */ /* 0x002fc80008000f00 */
[----:B------:R1:W2:Y:S03]  /*9070*/  SYNCS.PHASECHK.TRANS64.TRYWAIT P0, [R0+URZ+0x8], R7 ;  /* 0x00000807000075a7 */ /* 0x0002a600080011ff */
[----:B--2---:R-:W-:Y:S05]  /*9080*/  @!P0 NANOSLEEP.SYNCS 0x989680 ;  /* 0x009896800000895d */ /* 0x004fea0003900000 */
[----:B------:R-:W2:Y:S02]  /*9090*/  @!P0 SYNCS.PHASECHK.TRANS64 P0, [R0+URZ+0x8], R7 ;  /* 0x00000807000085a7 */ /* 0x000ea400080010ff */
[----:B--2---:R-:W-:Y:S05]  /*90a0*/  @!P0 BRA `(.L_x_61) ;  /* 0xfffffffc00ec8947 */ /* 0x004fea000383ffff */
[----:B------:R-:W-:Y:S05]  /*90b0*/  BRA `(.L_x_60) ;  /* 0xffffffa000287947 */ /* 0x000fea000383ffff */
.L_x_63:
[----:B------:R-:W-:Y:S01]  /*90c0*/  BSSY B0, `(.L_x_136) ;  /* 0x0000006000007945 */ /* 0x000fe20003800000 */
[----:B------:R-:W-:-:S07]  /*90d0*/  MOV R15, 0xffffffff ;  /* 0xffffffff000f7802 */ /* 0x000fce0000000f00 */
[----:B-1---5:R-:W-:Y:S05]  /*90e0*/  WARPSYNC.COLLECTIVE R15, `(.L_x_137) ;  /* 0x000000000f0c7348 */ /* 0x022fea0003c00000 */
[----:B------:R-:W-:Y:S02]  /*90f0*/  ELECT P6, UR79, PT ;  /* 0x00000000004f782f */ /* 0x000fe400038c0000 */
[----:B------:R-:W-:Y:S01]  /*9100*/  MOV R14, UR79 ;  /* 0x0000004f000e7c02 */ /* 0x000fe20008000f00 */
[----:B-1---5:R-:W-:Y:S10]  /*9110*/  ENDCOLLECTIVE ;  /* 0x000000000000791b */ /* 0x022ff40003800000 */
.L_x_137:
[----:B------:R-:W-:Y:S05]  /*9120*/  BSYNC B0 ;  /* 0x0000000000007941 */ /* 0x000fea0003800000 */
.L_x_136:
[----:B------:R-:W-:Y:S01]  /*9130*/  PLOP3.LUT P0, PT, P6, PT, PT, 0x80, 0x8 ;  /* 0x000000000008781c */ /* 0x000fe2000370f070 */
[----:B------:R-:W-:-:S12]  /*9140*/  BRA `(.L_x_138) ;  /* 0xffffffa000547947 */ /* 0x000fd8000383ffff */
.L_x_65:
[----:B-1----:R-:W-:-:S04]  /*9150*/  MOV R0, UR5 ;  /* 0x0000000500007c02 */ /* 0x002fc80008000f00 */
[----:B------:R1:W2:Y:S03]  /*9160*/  SYNCS.PHASECHK.TRANS64.TRYWAIT P0, [R0+URZ+0x8], R5 ;  /* 0x00000805000075a7 */ /* 0x0002a600080011ff */
[----:B--2---:R-:W-:Y:S05]  /*9170*/  @!P0 NANOSLEEP.SYNCS 0x989680 ;  /* 0x009896800000895d */ /* 0x004fea0003900000 */
[----:B------:R-:W2:Y:S02]  /*9180*/  @!P0 SYNCS.PHASECHK.TRANS64 P0, [R0+URZ+0x8], R5 ;  /* 0x00000805000085a7 */ /* 0x000ea400080010ff */
[----:B--2---:R-:W-:Y:S05]  /*9190*/  @!P0 BRA `(.L_x_65) ;  /* 0xfffffffc00ec8947 */ /* 0x004fea000383ffff */
[----:B------:R-:W-:Y:S05]  /*91a0*/  BRA `(.L_x_64) ;  /* 0xffffffa000587947 */ /* 0x000fea000383ffff */
.L_x_66:
[----:B-1----:R1:W2:Y:S02]  /*91b0*/  SYNCS.PHASECHK.TRANS64.TRYWAIT P0, [R0+URZ+0x60], R5 ;  /* 0x00006005000075a7 */ /* 0x0022a400080011ff */
[----:B--2---:R-:W-:Y:S05]  /*91c0*/  @!P0 NANOSLEEP.SYNCS 0x989680 ;  /* 0x009896800000895d */ /* 0x004fea0003900000 */
[----:B------:R-:W2:Y:S02]  /*91d0*/  @!P0 SYNCS.PHASECHK.TRANS64 P0, [R0+URZ+0x60], R5 ;  /* 0x00006005000085a7 */ /* 0x000ea400080010ff */
[----:B--2---:R-:W-:Y:S05]  /*91e0*/  @!P0 BRA `(.L_x_66) ;  /* 0xfffffffc00f08947 */ /* 0x004fea000383ffff */
[----:B------:R-:W-:Y:S05]  /*91f0*/  BRA `(.L_x_139) ;  /* 0xffffffa400347947 */ /* 0x000fea000383ffff */
.L_x_68:
[----:B------:R-:W-:-:S07]  /*9200*/  MOV R0, UR23 ;  /* 0x0000001700007c02 */ /* 0x000fce0008000f00 */
.L_x_140:
[----:B-1----:R1:W2:Y:S02]  /*9210*/  SYNCS.PHASECHK.TRANS64.TRYWAIT P0, [R0+URZ+0xa0], R5 ;  /* 0x0000a005000075a7 */ /* 0x0022a400080011ff */
[----:B--2---:R-:W-:Y:S05]  /*9220*/  @!P0 NANOSLEEP.SYNCS 0x989680 ;  /* 0x009896800000895d */ /* 0x004fea0003900000 */
[----:B------:R-:W2:Y:S02]  /*9230*/  @!P0 SYNCS.PHASECHK.TRANS64 P0, [R0+URZ+0xa0], R5 ;  /* 0x0000a005000085a7 */ /* 0x000ea400080010ff */
[----:B--2---:R-:W-:Y:S05]  /*9240*/  @!P0 BRA `(.L_x_140) ;  /* 0xfffffffc00f08947 */ /* 0x004fea000383ffff */
[----:B------:R-:W-:Y:S05]  /*9250*/  BRA `(.L_x_141) ;  /* 0xffffffa400807947 */ /* 0x000fea000383ffff */
.L_x_71:
[----:B------:R-:W-:Y:S07]  /*9260*/  MOV R0, UR5 ;  /* 0x0000000500007c02 */ /* 0x000fee0008000f00 */
.L_x_142:
[----:B-1----:R1:W2:Y:S02]  /*9270*/  SYNCS.PHASECHK.TRANS64.TRYWAIT P0, [R0+URZ], R5 ;  /* 0x00000005000075a7 */ /* 0x0022a400080011ff */
[----:B--2---:R-:W-:Y:S05]  /*9280*/  @!P0 NANOSLEEP.SYNCS 0x989680 ;  /* 0x009896800000895d */ /* 0x004fea0003900000 */
[----:B------:R-:W2:Y:S02]  /*9290*/  @!P0 SYNCS.PHASECHK.TRANS64 P0, [R0+URZ], R5 ;  /* 0x00000005000085a7 */ /* 0x000ea400080010ff */
[----:B--2---:R-:W-:Y:S05]  /*92a0*/  @!P0 BRA `(.L_x_142) ;  /* 0xfffffffc00f08947 */ /* 0x004fea000383ffff */
[----:B------:R-:W-:Y:S05]  /*92b0*/  BRA `(.L_x_70) ;  /* 0xffffffa400947947 */ /* 0x000fea000383ffff */
.L_x_75:
[----:B-1----:R-:W-:-:S07]  /*92c0*/  MOV R0, UR4 ;  /* 0x0000000400007c02 */ /* 0x002fce0008000f00 */
.L_x_143:
[----:B-1----:R1:W2:Y:S02]  /*92d0*/  SYNCS.PHASECHK.TRANS64.TRYWAIT P0, [R0+URZ], R3 ;  /* 0x00000003000075a7 */ /* 0x0022a400080011ff */
[----:B--2---:R-:W-:Y:S05]  /*92e0*/  @!P0 NANOSLEEP.SYNCS 0x989680 ;  /* 0x009896800000895d */ /* 0x004fea0003900000 */
[----:B------:R-:W2:Y:S02]  /*92f0*/  @!P0 SYNCS.PHASECHK.TRANS64 P0, [R0+URZ], R3 ;  /* 0x00000003000085a7 */ /* 0x000ea400080010ff */
[----:B--2---:R-:W-:Y:S05]  /*9300*/  @!P0 BRA `(.L_x_143) ;  /* 0xfffffffc00f08947 */ /* 0x004fea000383ffff */
[----:B------:R-:W-:Y:S05]  /*9310*/  BRA `(.L_x_144) ;  /* 0xffffffa800607947 */ /* 0x000fea000383ffff */
.L_x_76:
[----:B------:R-:W-:-:S07]  /*9320*/  MOV R0, UR5 ;  /* 0x0000000500007c02 */ /* 0x000fce0008000f00 */
.L_x_145:
[----:B-1----:R1:W2:Y:S02]  /*9330*/  SYNCS.PHASECHK.TRANS64.TRYWAIT P0, [R0+URZ], R3 ;  /* 0x00000003000075a7 */ /* 0x0022a400080011ff */
[----:B--2---:R-:W-:Y:S05]  /*9340*/  @!P0 NANOSLEEP.SYNCS 0x989680 ;  /* 0x009896800000895d */ /* 0x004fea0003900000 */
[----:B------:R-:W2:Y:S02]  /*9350*/  @!P0 SYNCS.PHASECHK.TRANS64 P0, [R0+URZ], R3 ;  /* 0x00000003000085a7 */ /* 0x000ea400080010ff */
[----:B--2---:R-:W-:Y:S05]  /*9360*/  @!P0 BRA `(.L_x_145) ;  /* 0xfffffffc00f08947 */ /* 0x004fea000383ffff */
[----:B------:R-:W-:Y:S05]  /*9370*/  BRA `(.L_x_146) ;  /* 0xffffffa8006c7947 */ /* 0x000fea000383ffff */
.L_x_77:
[----:B------:R-:W-:-:S07]  /*9380*/  MOV R0, UR5 ;  /* 0x0000000500007c02 */ /* 0x000fce0008000f00 */
.L_x_147:
[----:B-1----:R1:W2:Y:S02]  /*9390*/  SYNCS.PHASECHK.TRANS64.TRYWAIT P0, [R0+URZ], R3 ;  /* 0x00000003000075a7 */ /* 0x0022a400080011ff */
[----:B--2---:R-:W-:Y:S05]  /*93a0*/  @!P0 NANOSLEEP.SYNCS 0x989680 ;  /* 0x009896800000895d */ /* 0x004fea0003900000 */
[----:B------:R-:W2:Y:S02]  /*93b0*/  @!P0 SYNCS.PHASECHK.TRANS64 P0, [R0+URZ], R3 ;  /* 0x00000003000085a7 */ /* 0x000ea400080010ff */
[----:B--2---:R-:W-:Y:S05]  /*93c0*/  @!P0 BRA `(.L_x_147) ;  /* 0xfffffffc00f08947 */ /* 0x004fea000383ffff */
[----:B------:R-:W-:Y:S05]  /*93d0*/  BRA `(.L_x_148) ;  /* 0xffffffa800787947 */ /* 0x000fea000383ffff */
.L_x_80:
[----:B------:R-:W-:-:S07]  /*93e0*/  MOV R0, UR17 ;  /* 0x0000001100007c02 */ /* 0x000fce0008000f00 */
.L_x_149:
[----:B-1----:R1:W2:Y:S02]  /*93f0*/  SYNCS.PHASECHK.TRANS64.TRYWAIT P1, [R0+URZ+0xe0], R3 ;  /* 0x0000e003000075a7 */ /* 0x0022a400080211ff */
[----:B--2---:R-:W-:Y:S05]  /*9400*/  @!P1 NANOSLEEP.SYNCS 0x989680 ;  /* 0x009896800000995d */ /* 0x004fea0003900000 */
[----:B------:R-:W2:Y:S02]  /*9410*/  @!P1 SYNCS.PHASECHK.TRANS64 P1, [R0+URZ+0xe0], R3 ;  /* 0x0000e003000095a7 */ /* 0x000ea400080210ff */
[----:B--2---:R-:W-:Y:S05]  /*9420*/  @!P1 BRA `(.L_x_149) ;  /* 0xfffffffc00f09947 */ /* 0x004fea000383ffff */
[----:B------:R-:W-:Y:S05]  /*9430*/  BRA `(.L_x_150) ;  /* 0xffffffa800c47947 */ /* 0x000fea000383ffff */
.L_x_85:
[----:B--2---:R2:W3:Y:S02]  /*9440*/  SYNCS.PHASECHK.TRANS64.TRYWAIT P0, [R12+URZ+0x60], R9 ;  /* 0x000060090c0075a7 */ /* 0x0044e400080011ff */
[----:B---3--:R-:W-:Y:S05]  /*9450*/  @!P0 NANOSLEEP.SYNCS 0x989680 ;  /* 0x009896800000895d */ /* 0x008fea0003900000 */
[----:B------:R-:W3:Y:S02]  /*9460*/  @!P0 SYNCS.PHASECHK.TRANS64 P0, [R12+URZ+0x60], R9 ;  /* 0x000060090c0085a7 */ /* 0x000ee400080010ff */
[----:B---3--:R-:W-:Y:S05]  /*9470*/  @!P0 BRA `(.L_x_85) ;  /* 0xfffffffc00f08947 */ /* 0x008fea000383ffff */
[----:B------:R-:W-:Y:S05]  /*9480*/  BRA `(.L_x_151) ;  /* 0xffffffac00e87947 */ /* 0x000fea000383ffff */
.L_x_88:
[----:B------:R-:W-:Y:S07]  /*9490*/  MOV R0, UR21 ;  /* 0x0000001500007c02 */ /* 0x000fee0008000f00 */
.L_x_152:
[----:B--2---:R2:W3:Y:S02]  /*94a0*/  SYNCS.PHASECHK.TRANS64.TRYWAIT P2, [R0+URZ+0x58], R11 ;  /* 0x0000580b000075a7 */ /* 0x0044e400080411ff */
[----:B---3--:R-:W-:Y:S05]  /*94b0*/  @!P2 NANOSLEEP.SYNCS 0x989680 ;  /* 0x009896800000a95d */ /* 0x008fea0003900000 */
[----:B------:R-:W3:Y:S02]  /*94c0*/  @!P2 SYNCS.PHASECHK.TRANS64 P2, [R0+URZ+0x58], R11 ;  /* 0x0000580b0000a5a7 */ /* 0x000ee400080410ff */
[----:B---3--:R-:W-:Y:S05]  /*94d0*/  @!P2 BRA `(.L_x_152) ;  /* 0xfffffffc00f0a947 */ /* 0x008fea000383ffff */
[----:B------:R-:W-:Y:S05]  /*94e0*/  BRA `(.L_x_87) ;  /* 0xffffffb400507947 */ /* 0x000fea000383ffff */
.L_x_91:
[----:B--2---:R-:W-:Y:S07]  /*94f0*/  MOV R0, UR21 ;  /* 0x0000001500007c02 */ /* 0x004fee0008000f00 */
.L_x_153:
[----:B--2---:R2:W3:Y:S02]  /*9500*/  SYNCS.PHASECHK.TRANS64.TRYWAIT P0, [R0+URZ+0x40], R9 ;  /* 0x00004009000075a7 */ /* 0x0044e400080011ff */
[----:B---3--:R-:W-:Y:S05]  /*9510*/  @!P0 NANOSLEEP.SYNCS 0x989680 ;  /* 0x009896800000895d */ /* 0x008fea0003900000 */
[----:B------:R-:W3:Y:S02]  /*9520*/  @!P0 SYNCS.PHASECHK.TRANS64 P0, [R0+URZ+0x40], R9 ;  /* 0x00004009000085a7 */ /* 0x000ee400080010ff */
[----:B---3--:R-:W-:Y:S05]  /*9530*/  @!P0 BRA `(.L_x_153) ;  /* 0xfffffffc00f08947 */ /* 0x008fea000383ffff */
[----:B------:R-:W-:Y:S05]  /*9540*/  BRA `(.L_x_154) ;  /* 0xffffffb400ac7947 */ /* 0x000fea000383ffff */
.L_x_92:
[----:B------:R-:W-:Y:S07]  /*9550*/  MOV R0, UR21 ;  /* 0x0000001500007c02 */ /* 0x000fee0008000f00 */
.L_x_155:
[----:B--2---:R2:W3:Y:S02]  /*9560*/  SYNCS.PHASECHK.TRANS64.TRYWAIT P0, [R0+URZ+0x48], R9 ;  /* 0x00004809000075a7 */ /* 0x0044e400080011ff */
[----:B---3--:R-:W-:Y:S05]  /*9570*/  @!P0 NANOSLEEP.SYNCS 0x989680 ;  /* 0x009896800000895d */ /* 0x008fea0003900000 */
[----:B------:R-:W3:Y:S02]  /*9580*/  @!P0 SYNCS.PHASECHK.TRANS64 P0, [R0+URZ+0x48], R9 ;  /* 0x00004809000085a7 */ /* 0x000ee400080010ff */
[----:B---3--:R-:W-:Y:S05]  /*9590*/  @!P0 BRA `(.L_x_155) ;  /* 0xfffffffc00f08947 */ /* 0x008fea000383ffff */
[----:B------:R-:W-:Y:S05]  /*95a0*/  BRA `(.L_x_156) ;  /* 0xffffffb400e47947 */ /* 0x000fea000383ffff */
.L_x_94:
[----:B------:R-:W-:-:S07]  /*95b0*/  MOV R0, UR21 ;  /* 0x0000001500007c02 */ /* 0x000fce0008000f00 */
.L_x_157:
[----:B---3--:R3:W4:Y:S02]  /*95c0*/  SYNCS.PHASECHK.TRANS64.TRYWAIT P0, [R0+URZ+0x40], R3 ;  /* 0x00004003000075a7 */ /* 0x00872400080011ff */
[----:B----4-:R-:W-:Y:S05]  /*95d0*/  @!P0 NANOSLEEP.SYNCS 0x989680 ;  /* 0x009896800000895d */ /* 0x010fea0003900000 */
[----:B------:R-:W4:Y:S02]  /*95e0*/  @!P0 SYNCS.PHASECHK.TRANS64 P0, [R0+URZ+0x40], R3 ;  /* 0x00004003000085a7 */ /* 0x000f2400080010ff */
[----:B----4-:R-:W-:Y:S05]  /*95f0*/  @!P0 BRA `(.L_x_157) ;  /* 0xfffffffc00f08947 */ /* 0x010fea000383ffff */
[----:B------:R-:W-:Y:S05]  /*9600*/  BRA `(.L_x_158) ;  /* 0xffffffb800547947 */ /* 0x000fea000383ffff */
.L_x_96:
[----:B-1----:R1:W2:Y:S02]  /*9610*/  SYNCS.PHASECHK.TRANS64.TRYWAIT P0, [R3+URZ+0x60], R0 ;  /* 0x00006000030075a7 */ /* 0x0022a400080011ff */
[----:B--2---:R-:W-:Y:S05]  /*9620*/  @!P0 NANOSLEEP.SYNCS 0x989680 ;  /* 0x009896800000895d */ /* 0x004fea0003900000 */
[----:B------:R-:W2:Y:S02]  /*9630*/  @!P0 SYNCS.PHASECHK.TRANS64 P0, [R3+URZ+0x60], R0 ;  /* 0x00006000030085a7 */ /* 0x000ea400080010ff */
[----:B--2---:R-:W-:Y:S05]  /*9640*/  @!P0 BRA `(.L_x_96) ;  /* 0xfffffffc00f08947 */ /* 0x004fea000383ffff */
[----:B------:R-:W-:Y:S05]  /*9650*/  BRA `(.L_x_159) ;  /* 0xffffffbc00147947 */ /* 0x000fea000383ffff */
.L_x_107:
[----:B--2---:R2:W1:Y:S02]  /*9660*/  SYNCS.PHASECHK.TRANS64.TRYWAIT P1, [R3+URZ+0x30], R2 ;  /* 0x00003002030075a7 */ /* 0x00446400080211ff */
[----:B-1----:R-:W-:Y:S05]  /*9670*/  @!P1 NANOSLEEP.SYNCS 0x989680 ;  /* 0x009896800000995d */ /* 0x002fea0003900000 */
[----:B------:R-:W1:Y:S02]  /*9680*/  @!P1 SYNCS.PHASECHK.TRANS64 P1, [R3+URZ+0x30], R2 ;  /* 0x00003002030095a7 */ /* 0x000e6400080210ff */
[----:B-1----:R-:W-:Y:S05]  /*9690*/  @!P1 BRA `(.L_x_107) ;  /* 0xfffffffc00f09947 */ /* 0x002fea000383ffff */
[----:B------:R-:W-:Y:S05]  /*96a0*/  BRA `(.L_x_106) ;  /* 0xffffffc800947947 */ /* 0x000fea000383ffff */
.L_x_109:
[----:B--2---:R2:W4:Y:S02]  /*96b0*/  SYNCS.PHASECHK.TRANS64.TRYWAIT P0, [R161+URZ+0x80], R4 ;  /* 0x00008004a10075a7 */ /* 0x00452400080011ff */
[----:B----4-:R-:W-:Y:S05]  /*96c0*/  @!P0 NANOSLEEP.SYNCS 0x989680 ;  /* 0x009896800000895d */ /* 0x010fea0003900000 */
[----:B------:R-:W4:Y:S02]  /*96d0*/  @!P0 SYNCS.PHASECHK.TRANS64 P0, [R161+URZ+0x80], R4 ;  /* 0x00008004a10085a7 */ /* 0x000f2400080010ff */
[----:B----4-:R-:W-:Y:S05]  /*96e0*/  @!P0 BRA `(.L_x_109) ;  /* 0xfffffffc00f08947 */ /* 0x010fea000383ffff */
[----:B------:R-:W-:Y:S05]  /*96f0*/  BRA `(.L_x_108) ;  /* 0xffffffc800ec7947 */ /* 0x000fea000383ffff */
.L_x_118:
[----:B---3--:R3:W4:Y:S02]  /*9700*/  SYNCS.PHASECHK.TRANS64.TRYWAIT P0, [R197+URZ+0x30], R2 ;  /* 0x00003002c50075a7 */ /* 0x00872400080011ff */
[----:B----4-:R-:W-:Y:S05]  /*9710*/  @!P0 NANOSLEEP.SYNCS 0x989680 ;  /* 0x009896800000895d */ /* 0x010fea0003900000 */
[----:B------:R-:W4:Y:S02]  /*9720*/  @!P0 SYNCS.PHASECHK.TRANS64 P0, [R197+URZ+0x30], R2 ;  /* 0x00003002c50085a7 */ /* 0x000f2400080010ff */
[----:B----4-:R-:W-:Y:S05]  /*9730*/  @!P0 BRA `(.L_x_118) ;  /* 0xfffffffc00f08947 */ /* 0x010fea000383ffff */
[----:B------:R-:W-:Y:S05]  /*9740*/  BRA `(.L_x_117) ;  /* 0xffffffdc00fc7947 */ /* 0x000fea000383ffff */
        .weak           $__internal_0_$__cuda_sm10x_tcgen05_guardrail_trap_col_being_dealloced_not_returned_by_alloc
        .type           $__internal_0_$__cuda_sm10x_tcgen05_guardrail_trap_col_being_dealloced_not_returned_by_alloc,@function
        .size           $__internal_0_$__cuda_sm10x_tcgen05_guardrail_trap_col_being_dealloced_not_returned_by_alloc,($__internal_1_$__cuda_sm10x_tcgen05_guardrail_trap_phase_invalid_during_alloc - $__internal_0_$__cuda_sm10x_tcgen05_guardrail_trap_col_being_dealloced_not_returned_by_alloc)
$__internal_0_$__cuda_sm10x_tcgen05_guardrail_trap_col_being_dealloced_not_returned_by_alloc:
[----:B------:R-:W-:Y:S05]  /*9750*/  BPT.TRAP 0x1 ;  /* 0x000000040000795c */ /* 0x000fea0000300000 */
[----:B------:R-:W-:-:S04]  /*9760*/  HFMA2 R3, -RZ, RZ, 0, 0 ;  /* 0x00000000ff037431 */ /* 0x000fc800000001ff */
[----:B------:R-:W-:Y:S05]  /*9770*/  RET.REL.NODEC R2 `(_ZN7cutlass13device_kernelINS_4gemm6kernel13GemmUniversalIN4cute5tupleIJiiiiEEENS1_10collective13CollectiveMmaINS1_35MainloopSm100TmaUmmaWarpSpecializedILi3ELi2ELi4ENS5_IJNS4_1CILi2EEESB_NSA_ILi1EEEEEEEENS5_IJNSA_ILi256EEENSA_ILi128EEENSA_ILi64EEEEEENS_12float_e5m2_tENS5_IJlSC_lEEESJ_SK_NS4_8TiledMMAINS4_8MMA_AtomIJNS4_10MMA_TraitsINS4_25SM100_MMA_F8F6F4_2x1SM_SSEJSJ_SJ_fSF_SG_NS4_17integral_constantINS4_4UMMA5MajorELSR_0EEESS_NSP_INSQ_7ScaleInELST_0EEESU_EEEEEENS4_6LayoutINS5_IJSC_SC_SC_EEENS5_IJNSA_ILi0EEESZ_SZ_EEEEENS5_IJNS4_10UnderscoreES12_S12_EEEEENS4_28SM100_TMA_2SM_LOAD_MULTICASTENS4_14ComposedLayoutINS4_7SwizzleILi2ELi4ELi3EEENS4_18smem_ptr_flag_bitsILi8EEENSX_INS5_IJNSA_ILi8EEESH_EEENS5_IJSH_SC_EEEEEEEvNS4_8identityENS4_18SM100_TMA_2SM_LOADES1F_vS1G_EENS_8epilogue10collective18CollectiveEpilogueINS1J_23Sm100TmaWarpSpecializedILi2ELi2ELi64ELb0ELb0EEEJNS5_IJSG_SG_SH_EEENS5_IJNSX_ISG_SC_EENSX_ISH_SC_EEEEESJ_SK_SJ_SK_NS1J_6fusion15FusionCallbacksIS1N_NS1S_17LinearCombinationISJ_fSJ_fLNS_15FloatRoundStyleE2EEES1O_S1R_JEEENS4_5SM1004TMEM4LOAD26SM100_TMEM_LOAD_32dp32b64xENS4_13SM90_TMA_LOADES1F_NS4_39AutoVectorizingCopyWithAssumedAlignmentILi128EEENS4_14SM90_TMA_STOREES1F_S24_S24_EEEvvEEEEvNT_6ParamsE) ;  /* 0xffffff6802207950 */ /* 0x000fea0003c3ffff */
        .weak           $__internal_1_$__cuda_sm10x_tcgen05_guardrail_trap_phase_invalid_during_alloc
        .type           $__internal_1_$__cuda_sm10x_tcgen05_guardrail_trap_phase_invalid_during_alloc,@function
        .size           $__internal_1_$__cuda_sm10x_tcgen05_guardrail_trap_phase_invalid_during_alloc,($__internal_2_$__cuda_sm10x_tcgen05_guardrail_trap_unallocated_columns_being_dealloced - $__internal_1_$__cuda_sm10x_tcgen05_guardrail_trap_phase_invalid_during_alloc)
$__internal_1_$__cuda_sm10x_tcgen05_guardrail_trap_phase_invalid_during_alloc:
[----:B------:R-:W-:Y:S05]  /*9780*/  BPT.TRAP 0x1 ;  /* 0x000000040000795c */ /* 0x000fea0000300000 */
[----:B------:R-:W-:-:S04]  /*9790*/  MOV R5, 0x0 ;  /* 0x0000000000057802 */ /* 0x000fc80000000f00 */
[----:B------:R-:W-:Y:S05]  /*97a0*/  RET.REL.NODEC R4 `(_ZN7cutlass13device_kernelINS_4gemm6kernel13GemmUniversalIN4cute5tupleIJiiiiEEENS1_10collective13CollectiveMmaINS1_35MainloopSm100TmaUmmaWarpSpecializedILi3ELi2ELi4ENS5_IJNS4_1CILi2EEESB_NSA_ILi1EEEEEEEENS5_IJNSA_ILi256EEENSA_ILi128EEENSA_ILi64EEEEEENS_12float_e5m2_tENS5_IJlSC_lEEESJ_SK_NS4_8TiledMMAINS4_8MMA_AtomIJNS4_10MMA_TraitsINS4_25SM100_MMA_F8F6F4_2x1SM_SSEJSJ_SJ_fSF_SG_NS4_17integral_constantINS4_4UMMA5MajorELSR_0EEESS_NSP_INSQ_7ScaleInELST_0EEESU_EEEEEENS4_6LayoutINS5_IJSC_SC_SC_EEENS5_IJNSA_ILi0EEESZ_SZ_EEEEENS5_IJNS4_10UnderscoreES12_S12_EEEEENS4_28SM100_TMA_2SM_LOAD_MULTICASTENS4_14ComposedLayoutINS4_7SwizzleILi2ELi4ELi3EEENS4_18smem_ptr_flag_bitsILi8EEENSX_INS5_IJNSA_ILi8EEESH_EEENS5_IJSH_SC_EEEEEEEvNS4_8identityENS4_18SM100_TMA_2SM_LOADES1F_vS1G_EENS_8epilogue10collective18CollectiveEpilogueINS1J_23Sm100TmaWarpSpecializedILi2ELi2ELi64ELb0ELb0EEEJNS5_IJSG_SG_SH_EEENS5_IJNSX_ISG_SC_EENSX_ISH_SC_EEEEESJ_SK_SJ_SK_NS1J_6fusion15FusionCallbacksIS1N_NS1S_17LinearCombinationISJ_fSJ_fLNS_15FloatRoundStyleE2EEES1O_S1R_JEEENS4_5SM1004TMEM4LOAD26SM100_TMEM_LOAD_32dp32b64xENS4_13SM90_TMA_LOADES1F_NS4_39AutoVectorizingCopyWithAssumedAlignmentILi128EEENS4_14SM90_TMA_STOREES1F_S24_S24_EEEvvEEEEvNT_6ParamsE) ;  /* 0xffffff6804147950 */ /* 0x000fea0003c3ffff */
        .weak           $__internal_2_$__cuda_sm10x_tcgen05_guardrail_trap_unallocated_columns_being_dealloced
        .type           $__internal_2_$__cuda_sm10x_tcgen05_guardrail_trap_unallocated_columns_being_dealloced,@function
        .size           $__internal_2_$__cuda_sm10x_tcgen05_guardrail_trap_unallocated_columns_being_dealloced,(.L_x_161 - $__internal_2_$__cuda_sm10x_tcgen05_guardrail_trap_unallocated_columns_being_dealloced)
$__internal_2_$__cuda_sm10x_tcgen05_guardrail_trap_unallocated_columns_being_dealloced:
[----:B------:R-:W-:Y:S05]  /*97b0*/  BPT.TRAP 0x1 ;  /* 0x000000040000795c */ /* 0x000fea0000300000 */
[----:B------:R-:W-:-:S04]  /*97c0*/  HFMA2 R3, -RZ, RZ, 0, 0 ;  /* 0x00000000ff037431 */ /* 0x000fc800000001ff */
[----:B------:R-:W-:Y:S05]  /*97d0*/  RET.REL.NODEC R2 `(_ZN7cutlass13device_kernelINS_4gemm6kernel13GemmUniversalIN4cute5tupleIJiiiiEEENS1_10collective13CollectiveMmaINS1_35MainloopSm100TmaUmmaWarpSpecializedILi3ELi2ELi4ENS5_IJNS4_1CILi2EEESB_NSA_ILi1EEEEEEEENS5_IJNSA_ILi256EEENSA_ILi128EEENSA_ILi64EEEEEENS_12float_e5m2_tENS5_IJlSC_lEEESJ_SK_NS4_8TiledMMAINS4_8MMA_AtomIJNS4_10MMA_TraitsINS4_25SM100_MMA_F8F6F4_2x1SM_SSEJSJ_SJ_fSF_SG_NS4_17integral_constantINS4_4UMMA5MajorELSR_0EEESS_NSP_INSQ_7ScaleInELST_0EEESU_EEEEEENS4_6LayoutINS5_IJSC_SC_SC_EEENS5_IJNSA_ILi0EEESZ_SZ_EEEEENS5_IJNS4_10UnderscoreES12_S12_EEEEENS4_28SM100_TMA_2SM_LOAD_MULTICASTENS4_14ComposedLayoutINS4_7SwizzleILi2ELi4ELi3EEENS4_18smem_ptr_flag_bitsILi8EEENSX_INS5_IJNSA_ILi8EEESH_EEENS5_IJSH_SC_EEEEEEEvNS4_8identityENS4_18SM100_TMA_2SM_LOADES1F_vS1G_EENS_8epilogue10collective18CollectiveEpilogueINS1J_23Sm100TmaWarpSpecializedILi2ELi2ELi64ELb0ELb0EEEJNS5_IJSG_SG_SH_EEENS5_IJNSX_ISG_SC_EENSX_ISH_SC_EEEEESJ_SK_SJ_SK_NS1J_6fusion15FusionCallbacksIS1N_NS1S_17LinearCombinationISJ_fSJ_fLNS_15FloatRoundStyleE2EEES1O_S1R_JEEENS4_5SM1004TMEM4LOAD26SM100_TMEM_LOAD_32dp32b64xENS4_13SM90_TMA_LOADES1F_NS4_39AutoVectorizingCopyWithAssumedAlignmentILi128EEENS4_14SM90_TMA_STOREES1F_S24_S24_EEEvvEEEEvNT_6ParamsE) ;  /* 0xffffff6802087950 */ /* 0x000fea0003c3ffff */
.L_x_160:
[----:B------:R-:W-:-:S00]  /*97e0*/  BRA `(.L_x_160) ;  /* 0xfffffffc00fc7947 */ /* 0x000fc0000383ffff */
[----:B------:R-:W-:-:S00]  /*97f0*/  NOP ;  /* 0x0000000000007918 */ /* 0x000fc00000000000 */
        /* <DEDUP_REMOVED lines=8> */
.L_x_161:


//--------------------- .nv.global.init           --------------------------
	.section	.nv.global.init,"aw",@progbits
.nv.global.init:
	.type		$str$27,@object
	.size		$str$27,($str$28 - $str$27)
$str$27:
        /*0000*/ 	.byte	0x28, 0x61, 0x64, 0x64, 0x72, 0x65, 0x73, 0x73, 0x20, 0x26, 0x20, 0x6d, 0x61, 0x73, 0x6b, 0x29
        /*0010*/ 	.byte	0x20, 0x3d, 0x3d, 0x20, 0x30, 0x00
	.type		$str$28,@object
	.size		$str$28,($str$26 - $str$28)
$str$28:
        /*0016*/ 	.byte	0x2f, 0x74, 0x6d, 0x70, 0x2f, 0x63, 0x75, 0x74, 0x6c, 0x61, 0x73, 0x73, 0x5f, 0x73, 0x77, 0x65
        /*0026*/ 	.byte	0x65, 0x70, 0x5f, 0x73, 0x72, 0x63, 0x2f, 0x69, 0x6e, 0x63, 0x6c, 0x75, 0x64, 0x65, 0x2f, 0x63
        /*0036*/ 	.byte	0x75, 0x74, 0x65, 0x2f, 0x70, 0x6f, 0x69, 0x6e, 0x74, 0x65, 0x72, 0x5f, 0x66, 0x6c, 0x61, 0x67
        /*0046*/ 	.byte	0x67, 0x65, 0x64, 0x2e, 0x68, 0x70, 0x70, 0x00
	.type		$str$26,@object
	.size		$str$26,($str$25 - $str$26)
$str$26:
        /*004e*/ 	.byte	0x2f, 0x74, 0x6d, 0x70, 0x2f, 0x63, 0x75, 0x74, 0x6c, 0x61, 0x73, 0x73, 0x5f, 0x73, 0x77, 0x65
        /*005e*/ 	.byte	0x65, 0x70, 0x5f, 0x73, 0x72, 0x63, 0x2f, 0x69, 0x6e, 0x63, 0x6c, 0x75, 0x64, 0x65, 0x2f, 0x63
        /*006e*/ 	.byte	0x75, 0x74, 0x65, 0x2f, 0x61, 0x74, 0x6f, 0x6d, 0x2f, 0x63, 0x6f, 0x70, 0x79, 0x5f, 0x74, 0x72
        /*007e*/ 	.byte	0x61, 0x69, 0x74, 0x73, 0x5f, 0x73, 0x6d, 0x31, 0x30, 0x30, 0x2e, 0x68, 0x70, 0x70, 0x00
	.type		$str$25,@object
	.size		$str$25,(__unnamed_1 - $str$25)
$str$25:
        /*008d*/ 	.byte	0x28, 0x28, 0x75, 0x69, 0x6e, 0x74, 0x33, 0x32, 0x5f, 0x74, 0x28, 0x74, 0x68, 0x72, 0x65, 0x61
        /*009d*/ 	.byte	0x64, 0x49, 0x64, 0x78, 0x2e, 0x78, 0x29, 0x20, 0x2f, 0x20, 0x33, 0x32, 0x29, 0x20, 0x25, 0x20
        /*00ad*/ 	.byte	0x34, 0x29, 0x20, 0x3d, 0x3d, 0x20, 0x28, 0x28, 0x28, 0x74, 0x6d, 0x65, 0x6d, 0x5f, 0x61, 0x64
        /*00bd*/ 	.byte	0x64, 0x72, 0x20, 0x3e, 0x3e, 0x20, 0x31, 0x36, 0x29, 0x20, 0x2f, 0x20, 0x33, 0x32, 0x29, 0x20
        /*00cd*/ 	.byte	0x25, 0x20, 0x34, 0x29, 0x00
	.type		__unnamed_1,@object
	.size		__unnamed_1,(__unnamed_2 - __unnamed_1)
__unnamed_1:
        /*00d2*/ 	.byte	0x61, 0x75, 0x74, 0x6f, 0x20, 0x63, 0x75, 0x74, 0x65, 0x3a, 0x3a, 0x61, 0x73, 0x5f, 0x70, 0x6f
        /* <DEDUP_REMOVED lines=24> */
        /*0262*/ 	.byte	0x43, 0x3c, 0x38, 0x31, 0x39, 0x32, 0x3e, 0x3e, 0x3e, 0x3e, 0x5d, 0x00
	.type		__unnamed_2,@object
	.size		__unnamed_2,(.L_2 - __unnamed_2)
__unnamed_2:
        /* <DEDUP_REMOVED lines=42> */
        /*050e*/ 	.byte	0x3e, 0x3e, 0x3e, 0x3e, 0x5d, 0x00
.L_2:


//--------------------- .nv.shared._ZN7cutlass13device_kernelINS_4gemm6kernel13GemmUniversalIN4cute5tupleIJiiiiEEENS1_10collective13CollectiveMmaINS1_35MainloopSm100TmaUmmaWarpSpecializedILi3ELi2ELi4ENS5_IJNS4_1CILi2EEESB_NSA_ILi1EEEEEEEENS5_IJNSA_ILi256EEENSA_ILi128EEENSA_ILi64EEEEEENS_12float_e5m2_tENS5_IJlSC_lEEESJ_SK_NS4_8TiledMMAINS4_8MMA_AtomIJNS4_10MMA_TraitsINS4_25SM100_MMA_F8F6F4_2x1SM_SSEJSJ_SJ_fSF_SG_NS4_17integral_constantINS4_4UMMA5MajorELSR_0EEESS_NSP_INSQ_7ScaleInELST_0EEESU_EEEEEENS4_6LayoutINS5_IJSC_SC_SC_EEENS5_IJNSA_ILi0EEESZ_SZ_EEEEENS5_IJNS4_10UnderscoreES12_S12_EEEEENS4_28SM100_TMA_2SM_LOAD_MULTICASTENS4_14ComposedLayoutINS4_7SwizzleILi2ELi4ELi3EEENS4_18smem_ptr_flag_bitsILi8EEENSX_INS5_IJNSA_ILi8EEESH_EEENS5_IJSH_SC_EEEEEEEvNS4_8identityENS4_18SM100_TMA_2SM_LOADES1F_vS1G_EENS_8epilogue10collective18CollectiveEpilogueINS1J_23Sm100TmaWarpSpecializedILi2ELi2ELi64ELb0ELb0EEEJNS5_IJSG_SG_SH_EEENS5_IJNSX_ISG_SC_EENSX_ISH_SC_EEEEESJ_SK_SJ_SK_NS1J_6fusion15FusionCallbacksIS1N_NS1S_17LinearCombinationISJ_fSJ_fLNS_15FloatRoundStyleE2EEES1O_S1R_JEEENS4_5SM1004TMEM4LOAD26SM100_TMEM_LOAD_32dp32b64xENS4_13SM90_TMA_LOADES1F_NS4_39AutoVectorizingCopyWithAssumedAlignmentILi128EEENS4_14SM90_TMA_STOREES1F_S24_S24_EEEvvEEEEvNT_6ParamsE --------------------------
	.section	.nv.shared._ZN7cutlass13device_kernelINS_4gemm6kernel13GemmUniversalIN4cute5tupleIJiiiiEEENS1_10collective13CollectiveMmaINS1_35MainloopSm100TmaUmmaWarpSpecializedILi3ELi2ELi4ENS5_IJNS4_1CILi2EEESB_NSA_ILi1EEEEEEEENS5_IJNSA_ILi256EEENSA_ILi128EEENSA_ILi64EEEEEENS_12float_e5m2_tENS5_IJlSC_lEEESJ_SK_NS4_8TiledMMAINS4_8MMA_AtomIJNS4_10MMA_TraitsINS4_25SM100_MMA_F8F6F4_2x1SM_SSEJSJ_SJ_fSF_SG_NS4_17integral_constantINS4_4UMMA5MajorELSR_0EEESS_NSP_INSQ_7ScaleInELST_0EEESU_EEEEEENS4_6LayoutINS5_IJSC_SC_SC_EEENS5_IJNSA_ILi0EEESZ_SZ_EEEEENS5_IJNS4_10UnderscoreES12_S12_EEEEENS4_28SM100_TMA_2SM_LOAD_MULTICASTENS4_14ComposedLayoutINS4_7SwizzleILi2ELi4ELi3EEENS4_18smem_ptr_flag_bitsILi8EEENSX_INS5_IJNSA_ILi8EEESH_EEENS5_IJSH_SC_EEEEEEEvNS4_8identityENS4_18SM100_TMA_2SM_LOADES1F_vS1G_EENS_8epilogue10collective18CollectiveEpilogueINS1J_23Sm100TmaWarpSpecializedILi2ELi2ELi64ELb0ELb0EEEJNS5_IJSG_SG_SH_EEENS5_IJNSX_ISG_SC_EENSX_ISH_SC_EEEEESJ_SK_SJ_SK_NS1J_6fusion15FusionCallbacksIS1N_NS1S_17LinearCombinationISJ_fSJ_fLNS_15FloatRoundStyleE2EEES1O_S1R_JEEENS4_5SM1004TMEM4LOAD26SM100_TMEM_LOAD_32dp32b64xENS4_13SM90_TMA_LOADES1F_NS4_39AutoVectorizingCopyWithAssumedAlignmentILi128EEENS4_14SM90_TMA_STOREES1F_S24_S24_EEEvvEEEEvNT_6ParamsE,"aw",@nobits
	.sectionflags	@""
	.align	16
	.zero		1024


//--------------------- .nv.shared.reserved.0     --------------------------
	.section	.nv.shared.reserved.0,"aw",@nobits
	.weak		__nv_reservedSMEM_offset_0_alias
	.size		__nv_reservedSMEM_offset_0_alias, 0, 64
	.other		__nv_reservedSMEM_offset_0_alias,@"STO_CUDA_RESERVED_SHARED STV_DEFAULT"
__nv_reservedSMEM_offset_0_alias:
	.zero		0
.nv.shared.reserved.0:
	.zero		64
	.weak		__nv_reservedSMEM_tcgen05_partition
	.type		__nv_reservedSMEM_tcgen05_partition,@object
	.size		__nv_reservedSMEM_tcgen05_partition,(.L_0 - __nv_reservedSMEM_tcgen05_partition)
__nv_reservedSMEM_tcgen05_partition:
	.zero		32
.L_0:


//--------------------- .nv.global                --------------------------
	.section	.nv.global,"aw",@nobits
.nv.global:
	.type		_ZN39_INTERNAL_d41c4a91_4_k_cu_0f2c85ae_88264cute1_E,@object
	.size		_ZN39_INTERNAL_d41c4a91_4_k_cu_0f2c85ae_88264cute1_E,(_ZN39_INTERNAL_d41c4a91_4_k_cu_0f2c85ae_88264cuda3std3__45__cpo6cbeginE - _ZN39_INTERNAL_d41c4a91_4_k_cu_0f2c85ae_88264cute1_E)
_ZN39_INTERNAL_d41c4a91_4_k_cu_0f2c85ae_88264cute1_E:
	.zero		1
	.type		_ZN39_INTERNAL_d41c4a91_4_k_cu_0f2c85ae_88264cuda3std3__45__cpo6cbeginE,@object
	.size		_ZN39_INTERNAL_d41c4a91_4_k_cu_0f2c85ae_88264cuda3std3__45__cpo6cbeginE,(_ZN39_INTERNAL_d41c4a91_4_k_cu_0f2c85ae_88264cuda3std3__48in_placeE - _ZN39_INTERNAL_d41c4a91_4_k_cu_0f2c85ae_88264cuda3std3__45__cpo6cbeginE)
_ZN39_INTERNAL_d41c4a91_4_k_cu_0f2c85ae_88264cuda3std3__45__cpo6cbeginE:
	.zero		1
	.type		_ZN39_INTERNAL_d41c4a91_4_k_cu_0f2c85ae_88264cuda3std3__48in_placeE,@object
	.size		_ZN39_INTERNAL_d41c4a91_4_k_cu_0f2c85ae_88264cuda3std3__48in_placeE,(_ZN39_INTERNAL_d41c4a91_4_k_cu_0f2c85ae_88264cuda3std6ranges3__45__cpo9iter_moveE - _ZN39_INTERNAL_d41c4a91_4_k_cu_0f2c85ae_88264cuda3std3__48in_placeE)
_ZN39_INTERNAL_d41c4a91_4_k_cu_0f2c85ae_88264cuda3std3__48in_placeE:
	.zero		1
	.type		_ZN39_INTERNAL_d41c4a91_4_k_cu_0f2c85ae_88264cuda3std6ranges3__45__cpo9iter_moveE,@object
	.size		_ZN39_INTERNAL_d41c4a91_4_k_cu_0f2c85ae_88264cuda3std6ranges3__45__cpo9iter_moveE,(_ZN39_INTERNAL_d41c4a91_4_k_cu_0f2c85ae_88264cuda3std3__45__cpo5beginE - _ZN39_INTERNAL_d41c4a91_4_k_cu_0f2c85ae_88264cuda3std6ranges3__45__cpo9iter_moveE)
_ZN39_INTERNAL_d41c4a91_4_k_cu_0f2c85ae_88264cuda3std6ranges3__45__cpo9iter_moveE:
	.zero		1
	.type		_ZN39_INTERNAL_d41c4a91_4_k_cu_0f2c85ae_88264cuda3std3__45__cpo5beginE,@object
	.size		_ZN39_INTERNAL_d41c4a91_4_k_cu_0f2c85ae_88264cuda3std3__45__cpo5beginE,(_ZN39_INTERNAL_d41c4a91_4_k_cu_0f2c85ae_88264cuda3std3__441_GLOBAL__N__d41c4a91_4_k_cu_0f2c85ae_88266ignoreE - _ZN39_INTERNAL_d41c4a91_4_k_cu_0f2c85ae_88264cuda3std3__45__cpo5beginE)
_ZN39_INTERNAL_d41c4a91_4_k_cu_0f2c85ae_88264cuda3std3__45__cpo5beginE:
	.zero		1
	.type		_ZN39_INTERNAL_d41c4a91_4_k_cu_0f2c85ae_88264cuda3std3__441_GLOBAL__N__d41c4a91_4_k_cu_0f2c85ae_88266ignoreE,@object
	.size		_ZN39_INTERNAL_d41c4a91_4_k_cu_0f2c85ae_88264cuda3std3__441_GLOBAL__N__d41c4a91_4_k_cu_0f2c85ae_88266ignoreE,(_ZN39_INTERNAL_d41c4a91_4_k_cu_0f2c85ae_88264cute7productE - _ZN39_INTERNAL_d41c4a91_4_k_cu_0f2c85ae_88264cuda3std3__441_GLOBAL__N__d41c4a91_4_k_cu_0f2c85ae_88266ignoreE)
_ZN39_INTERNAL_d41c4a91_4_k_cu_0f2c85ae_88264cuda3std3__441_GLOBAL__N__d41c4a91_4_k_cu_0f2c85ae_88266ignoreE:
	.zero		1
	.type		_ZN39_INTERNAL_d41c4a91_4_k_cu_0f2c85ae_88264cute7productE,@object
	.size		_ZN39_INTERNAL_d41c4a91_4_k_cu_0f2c85ae_88264cute7productE,(_ZN39_INTERNAL_d41c4a91_4_k_cu_0f2c85ae_88264cuda3std3__45__cpo3endE - _ZN39_INTERNAL_d41c4a91_4_k_cu_0f2c85ae_88264cute7productE)
_ZN39_INTERNAL_d41c4a91_4_k_cu_0f2c85ae_88264cute7productE:
	.zero		1
	.type		_ZN39_INTERNAL_d41c4a91_4_k_cu_0f2c85ae_88264cuda3std3__45__cpo3endE,@object
	.size		_ZN39_INTERNAL_d41c4a91_4_k_cu_0f2c85ae_88264cuda3std3__45__cpo3endE,(_ZN39_INTERNAL_d41c4a91_4_k_cu_0f2c85ae_88264cuda3std3__419piecewise_constructE - _ZN39_INTERNAL_d41c4a91_4_k_cu_0f2c85ae_88264cuda3std3__45__cpo3endE)
_ZN39_INTERNAL_d41c4a91_4_k_cu_0f2c85ae_88264cuda3std3__45__cpo3endE:
	.zero		1
	.type		_ZN39_INTERNAL_d41c4a91_4_k_cu_0f2c85ae_88264cuda3std3__419piecewise_constructE,@object
	.size		_ZN39_INTERNAL_d41c4a91_4_k_cu_0f2c85ae_88264cuda3std3__419piecewise_constructE,(_ZN39_INTERNAL_d41c4a91_4_k_cu_0f2c85ae_88264cuda3std3__45__cpo4cendE - _ZN39_INTERNAL_d41c4a91_4_k_cu_0f2c85ae_88264cuda3std3__419piecewise_constructE)
_ZN39_INTERNAL_d41c4a91_4_k_cu_0f2c85ae_88264cuda3std3__419piecewise_constructE:
	.zero		1
	.type		_ZN39_INTERNAL_d41c4a91_4_k_cu_0f2c85ae_88264cuda3std3__45__cpo4cendE,@object
	.size		_ZN39_INTERNAL_d41c4a91_4_k_cu_0f2c85ae_88264cuda3std3__45__cpo4cendE,(_ZN39_INTERNAL_d41c4a91_4_k_cu_0f2c85ae_88264cuda3std6ranges3__45__cpo4swapE - _ZN39_INTERNAL_d41c4a91_4_k_cu_0f2c85ae_88264cuda3std3__45__cpo4cendE)
_ZN39_INTERNAL_d41c4a91_4_k_cu_0f2c85ae_88264cuda3std3__45__cpo4cendE:
	.zero		1
	.type		_ZN39_INTERNAL_d41c4a91_4_k_cu_0f2c85ae_88264cuda3std6ranges3__45__cpo4swapE,@object
	.size		_ZN39_INTERNAL_d41c4a91_4_k_cu_0f2c85ae_88264cuda3std6ranges3__45__cpo4swapE,(.L_10 - _ZN39_INTERNAL_d41c4a91_4_k_cu_0f2c85ae_88264cuda3std6ranges3__45__cpo4swapE)
_ZN39_INTERNAL_d41c4a91_4_k_cu_0f2c85ae_88264cuda3std6ranges3__45__cpo4swapE:
	.zero		1
.L_10:


//--------------------- .nv.constant0._ZN7cutlass13device_kernelINS_4gemm6kernel13GemmUniversalIN4cute5tupleIJiiiiEEENS1_10collective13CollectiveMmaINS1_35MainloopSm100TmaUmmaWarpSpecializedILi3ELi2ELi4ENS5_IJNS4_1CILi2EEESB_NSA_ILi1EEEEEEEENS5_IJNSA_ILi256EEENSA_ILi128EEENSA_ILi64EEEEEENS_12float_e5m2_tENS5_IJlSC_lEEESJ_SK_NS4_8TiledMMAINS4_8MMA_AtomIJNS4_10MMA_TraitsINS4_25SM100_MMA_F8F6F4_2x1SM_SSEJSJ_SJ_fSF_SG_NS4_17integral_constantINS4_4UMMA5MajorELSR_0EEESS_NSP_INSQ_7ScaleInELST_0EEESU_EEEEEENS4_6LayoutINS5_IJSC_SC_SC_EEENS5_IJNSA_ILi0EEESZ_SZ_EEEEENS5_IJNS4_10UnderscoreES12_S12_EEEEENS4_28SM100_TMA_2SM_LOAD_MULTICASTENS4_14ComposedLayoutINS4_7SwizzleILi2ELi4ELi3EEENS4_18smem_ptr_flag_bitsILi8EEENSX_INS5_IJNSA_ILi8EEESH_EEENS5_IJSH_SC_EEEEEEEvNS4_8identityENS4_18SM100_TMA_2SM_LOADES1F_vS1G_EENS_8epilogue10collective18CollectiveEpilogueINS1J_23Sm100TmaWarpSpecializedILi2ELi2ELi64ELb0ELb0EEEJNS5_IJSG_SG_SH_EEENS5_IJNSX_ISG_SC_EENSX_ISH_SC_EEEEESJ_SK_SJ_SK_NS1J_6fusion15FusionCallbacksIS1N_NS1S_17LinearCombinationISJ_fSJ_fLNS_15FloatRoundStyleE2EEES1O_S1R_JEEENS4_5SM1004TMEM4LOAD26SM100_TMEM_LOAD_32dp32b64xENS4_13SM90_TMA_LOADES1F_NS4_39AutoVectorizingCopyWithAssumedAlignmentILi128EEENS4_14SM90_TMA_STOREES1F_S24_S24_EEEvvEEEEvNT_6ParamsE --------------------------
	.section	.nv.constant0._ZN7cutlass13device_kernelINS_4gemm6kernel13GemmUniversalIN4cute5tupleIJiiiiEEENS1_10collective13CollectiveMmaINS1_35MainloopSm100TmaUmmaWarpSpecializedILi3ELi2ELi4ENS5_IJNS4_1CILi2EEESB_NSA_ILi1EEEEEEEENS5_IJNSA_ILi256EEENSA_ILi128EEENSA_ILi64EEEEEENS_12float_e5m2_tENS5_IJlSC_lEEESJ_SK_NS4_8TiledMMAINS4_8MMA_AtomIJNS4_10MMA_TraitsINS4_25SM100_MMA_F8F6F4_2x1SM_SSEJSJ_SJ_fSF_SG_NS4_17integral_constantINS4_4UMMA5MajorELSR_0EEESS_NSP_INSQ_7ScaleInELST_0EEESU_EEEEEENS4_6LayoutINS5_IJSC_SC_SC_EEENS5_IJNSA_ILi0EEESZ_SZ_EEEEENS5_IJNS4_10UnderscoreES12_S12_EEEEENS4_28SM100_TMA_2SM_LOAD_MULTICASTENS4_14ComposedLayoutINS4_7SwizzleILi2ELi4ELi3EEENS4_18smem_ptr_flag_bitsILi8EEENSX_INS5_IJNSA_ILi8EEESH_EEENS5_IJSH_SC_EEEEEEEvNS4_8identityENS4_18SM100_TMA_2SM_LOADES1F_vS1G_EENS_8epilogue10collective18CollectiveEpilogueINS1J_23Sm100TmaWarpSpecializedILi2ELi2ELi64ELb0ELb0EEEJNS5_IJSG_SG_SH_EEENS5_IJNSX_ISG_SC_EENSX_ISH_SC_EEEEESJ_SK_SJ_SK_NS1J_6fusion15FusionCallbacksIS1N_NS1S_17LinearCombinationISJ_fSJ_fLNS_15FloatRoundStyleE2EEES1O_S1R_JEEENS4_5SM1004TMEM4LOAD26SM100_TMEM_LOAD_32dp32b64xENS4_13SM90_TMA_LOADES1F_NS4_39AutoVectorizingCopyWithAssumedAlignmentILi128EEENS4_14SM90_TMA_STOREES1F_S24_S24_EEEvvEEEEvNT_6ParamsE,"a",@progbits
	.sectionflags	@""
	.align	4
.nv.constant0._ZN7cutlass13device_kernelINS_4gemm6kernel13GemmUniversalIN4cute5tupleIJiiiiEEENS1_10collective13CollectiveMmaINS1_35MainloopSm100TmaUmmaWarpSpecializedILi3ELi2ELi4ENS5_IJNS4_1CILi2EEESB_NSA_ILi1EEEEEEEENS5_IJNSA_ILi256EEENSA_ILi128EEENSA_ILi64EEEEEENS_12float_e5m2_tENS5_IJlSC_lEEESJ_SK_NS4_8TiledMMAINS4_8MMA_AtomIJNS4_10MMA_TraitsINS4_25SM100_MMA_F8F6F4_2x1SM_SSEJSJ_SJ_fSF_SG_NS4_17integral_constantINS4_4UMMA5MajorELSR_0EEESS_NSP_INSQ_7ScaleInELST_0EEESU_EEEEEENS4_6LayoutINS5_IJSC_SC_SC_EEENS5_IJNSA_ILi0EEESZ_SZ_EEEEENS5_IJNS4_10UnderscoreES12_S12_EEEEENS4_28SM100_TMA_2SM_LOAD_MULTICASTENS4_14ComposedLayoutINS4_7SwizzleILi2ELi4ELi3EEENS4_18smem_ptr_flag_bitsILi8EEENSX_INS5_IJNSA_ILi8EEESH_EEENS5_IJSH_SC_EEEEEEEvNS4_8identityENS4_18SM100_TMA_2SM_LOADES1F_vS1G_EENS_8epilogue10collective18CollectiveEpilogueINS1J_23Sm100TmaWarpSpecializedILi2ELi2ELi64ELb0ELb0EEEJNS5_IJSG_SG_SH_EEENS5_IJNSX_ISG_SC_EENSX_ISH_SC_EEEEESJ_SK_SJ_SK_NS1J_6fusion15FusionCallbacksIS1N_NS1S_17LinearCombinationISJ_fSJ_fLNS_15FloatRoundStyleE2EEES1O_S1R_JEEENS4_5SM1004TMEM4LOAD26SM100_TMEM_LOAD_32dp32b64xENS4_13SM90_TMA_LOADES1F_NS4_39AutoVectorizingCopyWithAssumedAlignmentILi128EEENS4_14SM90_TMA_STOREES1F_S24_S24_EEEvvEEEEvNT_6ParamsE:
	.zero		2944


//--------------------- SYMBOLS --------------------------

	.type		.nv.reservedSmem.offset0,@object
	.size		.nv.reservedSmem.offset0,0x4
	.type		.nv.reservedSmem.cap,@object
	.size		.nv.reservedSmem.cap,0x4
	.type		__assertfail,@function
